//
// Generated by NVIDIA NVVM Compiler
//
// Compiler Build ID: CL-36424714
// Cuda compilation tools, release 13.0, V13.0.88
// Based on NVVM 20.0.0
//

.version 9.0
.target sm_100
.address_size 64

	// .globl	_Z9redukcja2iPdS_
.func  (.param .align 16 .b8 func_retval0[16]) __internal_trig_reduction_slowpathd
(
	.param .b64 __internal_trig_reduction_slowpathd_param_0
)
;
// _ZZ9redukcja2iPdS_E3pom has been demoted
// _ZZ8redukcjaILi512EEviPdS0_E3pom has been demoted
.global .align 8 .b8 __cudart_i2opi_d[144] = {8, 93, 141, 31, 177, 95, 251, 107, 234, 146, 82, 138, 247, 57, 7, 61, 123, 241, 229, 235, 199, 186, 39, 117, 45, 234, 95, 158, 102, 63, 70, 79, 183, 9, 203, 39, 207, 126, 54, 109, 31, 109, 10, 90, 139, 17, 47, 239, 15, 152, 5, 222, 255, 151, 248, 31, 59, 40, 249, 189, 139, 95, 132, 156, 244, 57, 83, 131, 57, 214, 145, 57, 65, 126, 95, 180, 38, 112, 156, 233, 132, 68, 187, 46, 245, 53, 130, 232, 62, 167, 41, 177, 28, 235, 29, 254, 28, 146, 209, 9, 234, 46, 73, 6, 224, 210, 77, 66, 58, 110, 36, 183, 97, 197, 187, 222, 171, 99, 81, 254, 65, 144, 67, 60, 153, 149, 98, 219, 192, 221, 52, 245, 209, 87, 39, 252, 41, 21, 68, 78, 110, 131, 249, 162};
.global .align 16 .b8 __cudart_sin_cos_coeffs[128] = {70, 210, 176, 44, 241, 229, 90, 190, 146, 227, 172, 105, 227, 29, 199, 62, 161, 98, 219, 25, 160, 1, 42, 191, 24, 8, 17, 17, 17, 17, 129, 63, 84, 85, 85, 85, 85, 85, 197, 191, 0, 0, 0, 0, 0, 0, 0, 0, 0, 0, 0, 0, 0, 0, 0, 0, 100, 129, 253, 32, 131, 255, 168, 189, 40, 133, 239, 193, 167, 238, 33, 62, 217, 230, 6, 142, 79, 126, 146, 190, 233, 188, 221, 25, 160, 1, 250, 62, 71, 93, 193, 22, 108, 193, 86, 191, 81, 85, 85, 85, 85, 85, 165, 63, 0, 0, 0, 0, 0, 0, 224, 191, 0, 0, 0, 0, 0, 0, 240, 63};

.visible .entry _Z9redukcja2iPdS_(
	.param .u32 _Z9redukcja2iPdS__param_0,
	.param .u64 .ptr .align 1 _Z9redukcja2iPdS__param_1,
	.param .u64 .ptr .align 1 _Z9redukcja2iPdS__param_2
)
{
	.reg .pred 	%p<6>;
	.reg .b32 	%r<12>;
	.reg .b64 	%rd<17>;
	.reg .b64 	%fd<6>;
	// demoted variable
	.shared .align 8 .b8 _ZZ9redukcja2iPdS_E3pom[4096];
	ld.param.s32 	%rd8, [_Z9redukcja2iPdS__param_0];
	ld.param.u64 	%rd6, [_Z9redukcja2iPdS__param_1];
	ld.param.u64 	%rd7, [_Z9redukcja2iPdS__param_2];
	mov.u32 	%r1, %tid.x;
	mov.u32 	%r2, %ctaid.x;
	mov.u32 	%r3, %ntid.x;
	mad.lo.s32 	%r5, %r2, %r3, %r1;
	cvt.u64.u32 	%rd1, %r5;
	shl.b32 	%r6, %r1, 3;
	mov.u32 	%r7, _ZZ9redukcja2iPdS_E3pom;
	add.s32 	%r4, %r7, %r6;
	mov.b64 	%rd9, 0;
	st.shared.u64 	[%r4], %rd9;
	setp.ge.u64 	%p1, %rd1, %rd8;
	@%p1 bra 	$L__BB0_2;
	cvta.to.global.u64 	%rd10, %rd6;
	shl.b64 	%rd11, %rd1, 3;
	add.s64 	%rd12, %rd10, %rd11;
	ld.global.f64 	%fd1, [%rd12];
	st.shared.f64 	[%r4], %fd1;
$L__BB0_2:
	bar.sync 	0;
	setp.lt.u32 	%p2, %r3, 2;
	@%p2 bra 	$L__BB0_7;
	shr.u32 	%r8, %r3, 1;
	cvt.u64.u32 	%rd16, %r8;
	cvt.u64.u32 	%rd3, %r1;
$L__BB0_4:
	setp.le.u64 	%p3, %rd16, %rd3;
	@%p3 bra 	$L__BB0_6;
	cvt.u32.u64 	%r9, %rd16;
	shl.b32 	%r10, %r9, 3;
	add.s32 	%r11, %r4, %r10;
	ld.shared.f64 	%fd2, [%r11];
	ld.shared.f64 	%fd3, [%r4];
	add.f64 	%fd4, %fd2, %fd3;
	st.shared.f64 	[%r4], %fd4;
$L__BB0_6:
	bar.sync 	0;
	shr.u64 	%rd5, %rd16, 1;
	setp.gt.u64 	%p4, %rd16, 1;
	mov.u64 	%rd16, %rd5;
	@%p4 bra 	$L__BB0_4;
$L__BB0_7:
	setp.ne.s32 	%p5, %r1, 0;
	@%p5 bra 	$L__BB0_9;
	ld.shared.f64 	%fd5, [_ZZ9redukcja2iPdS_E3pom];
	cvta.to.global.u64 	%rd13, %rd7;
	mul.wide.u32 	%rd14, %r2, 8;
	add.s64 	%rd15, %rd13, %rd14;
	st.global.f64 	[%rd15], %fd5;
$L__BB0_9:
	ret;

}
	// .globl	_Z8wypelnijiPd
.visible .entry _Z8wypelnijiPd(
	.param .u32 _Z8wypelnijiPd_param_0,
	.param .u64 .ptr .align 1 _Z8wypelnijiPd_param_1
)
{
	.reg .pred 	%p<6>;
	.reg .b32 	%r<15>;
	.reg .b64 	%rd<11>;
	.reg .b64 	%fd<37>;

	ld.param.s32 	%rd3, [_Z8wypelnijiPd_param_0];
	ld.param.u64 	%rd2, [_Z8wypelnijiPd_param_1];
	mov.u32 	%r4, %tid.x;
	mov.u32 	%r5, %ctaid.x;
	mov.u32 	%r6, %ntid.x;
	mad.lo.s32 	%r7, %r5, %r6, %r4;
	cvt.u64.u32 	%rd1, %r7;
	setp.ge.u64 	%p1, %rd1, %rd3;
	@%p1 bra 	$L__BB1_6;
	cvt.u32.u64 	%r8, %rd1;
	cvt.rn.f64.u32 	%fd6, %r8;
	add.f64 	%fd7, %fd6, %fd6;
	mul.f64 	%fd8, %fd7, 0d400921FB54442D18;
	div.rn.f64 	%fd1, %fd8, 0d4024000000000000;
	setp.neu.f64 	%p2, %fd1, 0d7FF0000000000000;
	@%p2 bra 	$L__BB1_3;
	mov.f64 	%fd14, 0d0000000000000000;
	mov.f64 	%fd15, 0d7FF0000000000000;
	mul.rn.f64 	%fd36, %fd15, %fd14;
	mov.b32 	%r14, 0;
	bra.uni 	$L__BB1_5;
$L__BB1_3:
	mul.f64 	%fd9, %fd1, 0d3FE45F306DC9C883;
	cvt.rni.s32.f64 	%r14, %fd9;
	cvt.rn.f64.s32 	%fd10, %r14;
	fma.rn.f64 	%fd11, %fd10, 0dBFF921FB54442D18, %fd1;
	fma.rn.f64 	%fd12, %fd10, 0dBC91A62633145C00, %fd11;
	fma.rn.f64 	%fd36, %fd10, 0dB97B839A252049C0, %fd12;
	setp.ltu.f64 	%p3, %fd1, 0d41E0000000000000;
	@%p3 bra 	$L__BB1_5;
	{ // callseq 0, 0
	.param .b64 param0;
	st.param.f64 	[param0], %fd1;
	.param .align 16 .b8 retval0[16];
	call.uni (retval0), 
	__internal_trig_reduction_slowpathd, 
	(
	param0
	);
	ld.param.f64 	%fd36, [retval0];
	ld.param.b32 	%r14, [retval0+8];
	} // callseq 0
$L__BB1_5:
	shl.b32 	%r11, %r14, 6;
	cvt.u64.u32 	%rd4, %r11;
	and.b64  	%rd5, %rd4, 64;
	mov.u64 	%rd6, __cudart_sin_cos_coeffs;
	add.s64 	%rd7, %rd6, %rd5;
	mul.rn.f64 	%fd16, %fd36, %fd36;
	and.b32  	%r12, %r14, 1;
	setp.eq.b32 	%p4, %r12, 1;
	selp.f64 	%fd17, 0dBDA8FF8320FD8164, 0d3DE5DB65F9785EBA, %p4;
	ld.global.nc.v2.f64 	{%fd18, %fd19}, [%rd7];
	fma.rn.f64 	%fd20, %fd17, %fd16, %fd18;
	fma.rn.f64 	%fd21, %fd20, %fd16, %fd19;
	ld.global.nc.v2.f64 	{%fd22, %fd23}, [%rd7+16];
	fma.rn.f64 	%fd24, %fd21, %fd16, %fd22;
	fma.rn.f64 	%fd25, %fd24, %fd16, %fd23;
	ld.global.nc.v2.f64 	{%fd26, %fd27}, [%rd7+32];
	fma.rn.f64 	%fd28, %fd25, %fd16, %fd26;
	fma.rn.f64 	%fd29, %fd28, %fd16, %fd27;
	fma.rn.f64 	%fd30, %fd29, %fd36, %fd36;
	fma.rn.f64 	%fd31, %fd29, %fd16, 0d3FF0000000000000;
	selp.f64 	%fd32, %fd31, %fd30, %p4;
	and.b32  	%r13, %r14, 2;
	setp.eq.s32 	%p5, %r13, 0;
	mov.f64 	%fd33, 0d0000000000000000;
	sub.f64 	%fd34, %fd33, %fd32;
	selp.f64 	%fd35, %fd32, %fd34, %p5;
	cvta.to.global.u64 	%rd8, %rd2;
	shl.b64 	%rd9, %rd1, 3;
	add.s64 	%rd10, %rd8, %rd9;
	st.global.f64 	[%rd10], %fd35;
$L__BB1_6:
	ret;

}
	// .globl	_Z8redukcjaILi512EEviPdS0_
.visible .entry _Z8redukcjaILi512EEviPdS0_(
	.param .u32 _Z8redukcjaILi512EEviPdS0__param_0,
	.param .u64 .ptr .align 1 _Z8redukcjaILi512EEviPdS0__param_1,
	.param .u64 .ptr .align 1 _Z8redukcjaILi512EEviPdS0__param_2
)
{
	.reg .pred 	%p<7>;
	.reg .b32 	%r<15>;
	.reg .b64 	%rd<14>;
	.reg .b64 	%fd<32>;
	// demoted variable
	.shared .align 8 .b8 _ZZ8redukcjaILi512EEviPdS0_E3pom[4096];
	ld.param.u32 	%r5, [_Z8redukcjaILi512EEviPdS0__param_0];
	ld.param.u64 	%rd2, [_Z8redukcjaILi512EEviPdS0__param_1];
	ld.param.u64 	%rd3, [_Z8redukcjaILi512EEviPdS0__param_2];
	mov.u32 	%r1, %tid.x;
	mov.u32 	%r2, %ctaid.x;
	mov.u32 	%r3, %ntid.x;
	mul.lo.s32 	%r6, %r3, %r2;
	shl.b32 	%r7, %r6, 1;
	add.s32 	%r8, %r7, %r1;
	cvt.u64.u32 	%rd1, %r8;
	shl.b32 	%r9, %r1, 3;
	mov.u32 	%r10, _ZZ8redukcjaILi512EEviPdS0_E3pom;
	add.s32 	%r4, %r10, %r9;
	mov.b64 	%rd4, 0;
	st.shared.u64 	[%r4], %rd4;
	shr.u32 	%r11, %r5, 31;
	add.s32 	%r12, %r5, %r11;
	shr.s32 	%r13, %r12, 1;
	cvt.s64.s32 	%rd5, %r13;
	setp.ge.u64 	%p1, %rd1, %rd5;
	@%p1 bra 	$L__BB2_2;
	cvta.to.global.u64 	%rd6, %rd2;
	shl.b64 	%rd7, %rd1, 3;
	add.s64 	%rd8, %rd6, %rd7;
	ld.global.f64 	%fd1, [%rd8];
	shl.b32 	%r14, %r3, 3;
	cvt.u64.u32 	%rd9, %r14;
	add.s64 	%rd10, %rd8, %rd9;
	ld.global.f64 	%fd2, [%rd10];
	add.f64 	%fd3, %fd1, %fd2;
	st.shared.f64 	[%r4], %fd3;
$L__BB2_2:
	bar.sync 	0;
	setp.gt.u32 	%p2, %r1, 255;
	@%p2 bra 	$L__BB2_4;
	ld.shared.f64 	%fd4, [%r4+2048];
	ld.shared.f64 	%fd5, [%r4];
	add.f64 	%fd6, %fd4, %fd5;
	st.shared.f64 	[%r4], %fd6;
$L__BB2_4:
	bar.sync 	0;
	setp.gt.u32 	%p3, %r1, 127;
	@%p3 bra 	$L__BB2_6;
	ld.shared.f64 	%fd7, [%r4+1024];
	ld.shared.f64 	%fd8, [%r4];
	add.f64 	%fd9, %fd7, %fd8;
	st.shared.f64 	[%r4], %fd9;
$L__BB2_6:
	bar.sync 	0;
	setp.gt.u32 	%p4, %r1, 63;
	@%p4 bra 	$L__BB2_8;
	ld.shared.f64 	%fd10, [%r4+512];
	ld.shared.f64 	%fd11, [%r4];
	add.f64 	%fd12, %fd10, %fd11;
	st.shared.f64 	[%r4], %fd12;
$L__BB2_8:
	bar.sync 	0;
	setp.gt.u32 	%p5, %r1, 31;
	@%p5 bra 	$L__BB2_11;
	ld.shared.f64 	%fd13, [%r4+256];
	ld.shared.f64 	%fd14, [%r4];
	add.f64 	%fd15, %fd13, %fd14;
	st.shared.f64 	[%r4], %fd15;
	bar.sync 	0;
	ld.shared.f64 	%fd16, [%r4+128];
	ld.shared.f64 	%fd17, [%r4];
	add.f64 	%fd18, %fd16, %fd17;
	st.shared.f64 	[%r4], %fd18;
	bar.sync 	0;
	ld.shared.f64 	%fd19, [%r4+64];
	ld.shared.f64 	%fd20, [%r4];
	add.f64 	%fd21, %fd19, %fd20;
	st.shared.f64 	[%r4], %fd21;
	bar.sync 	0;
	ld.shared.f64 	%fd22, [%r4+32];
	ld.shared.f64 	%fd23, [%r4];
	add.f64 	%fd24, %fd22, %fd23;
	st.shared.f64 	[%r4], %fd24;
	bar.sync 	0;
	ld.shared.f64 	%fd25, [%r4+16];
	ld.shared.f64 	%fd26, [%r4];
	add.f64 	%fd27, %fd25, %fd26;
	st.shared.f64 	[%r4], %fd27;
	bar.sync 	0;
	ld.shared.f64 	%fd28, [%r4+8];
	ld.shared.f64 	%fd29, [%r4];
	add.f64 	%fd30, %fd28, %fd29;
	st.shared.f64 	[%r4], %fd30;
	bar.sync 	0;
	setp.ne.s32 	%p6, %r1, 0;
	@%p6 bra 	$L__BB2_11;
	ld.shared.f64 	%fd31, [_ZZ8redukcjaILi512EEviPdS0_E3pom];
	cvta.to.global.u64 	%rd11, %rd3;
	mul.wide.u32 	%rd12, %r2, 8;
	add.s64 	%rd13, %rd11, %rd12;
	st.global.f64 	[%rd13], %fd31;
$L__BB2_11:
	ret;

}
.func  (.param .align 16 .b8 func_retval0[16]) __internal_trig_reduction_slowpathd(
	.param .b64 __internal_trig_reduction_slowpathd_param_0
)
{
	.local .align 8 .b8 	__local_depot3[40];
	.reg .b64 	%SP;
	.reg .b64 	%SPL;
	.reg .pred 	%p<10>;
	.reg .b32 	%r<47>;
	.reg .b64 	%rd<74>;
	.reg .b64 	%fd<5>;

	mov.u64 	%SPL, __local_depot3;
	ld.param.f64 	%fd4, [__internal_trig_reduction_slowpathd_param_0];
	add.u64 	%rd1, %SPL, 0;
	{
	.reg .b32 %temp; 
	mov.b64 	{%temp, %r1}, %fd4;
	}
	shr.u32 	%r2, %r1, 20;
	and.b32  	%r3, %r2, 2047;
	setp.eq.s32 	%p1, %r3, 2047;
	mov.b32 	%r46, 0;
	@%p1 bra 	$L__BB3_9;
	add.s32 	%r20, %r3, -1024;
	mov.b64 	%rd20, %fd4;
	shl.b64 	%rd2, %rd20, 11;
	shr.u32 	%r4, %r20, 6;
	sub.s32 	%r45, 15, %r4;
	sub.s32 	%r21, 19, %r4;
	setp.lt.u32 	%p2, %r20, 128;
	selp.b32 	%r6, 18, %r21, %p2;
	setp.ge.s32 	%p3, %r45, %r6;
	mov.b64 	%rd70, 0;
	@%p3 bra 	$L__BB3_4;
	add.s32 	%r23, %r6, %r4;
	neg.s32 	%r43, %r23;
	or.b64  	%rd3, %rd2, -9223372036854775808;
	mov.b64 	%rd70, 0;
	mov.b32 	%r42, 0;
	mov.u64 	%rd25, __cudart_i2opi_d;
	mov.u32 	%r44, %r45;
$L__BB3_3:
	.pragma "nounroll";
	mul.wide.s32 	%rd22, %r42, 8;
	add.s64 	%rd23, %rd1, %rd22;
	mul.wide.s32 	%rd24, %r44, 8;
	add.s64 	%rd26, %rd25, %rd24;
	ld.global.nc.u64 	%rd27, [%rd26];
	{
	.reg .u32 %r0, %r1, %r2, %r3, %alo, %ahi, %blo, %bhi, %clo, %chi;
	mov.b64 	{%alo,%ahi}, %rd27;
	mov.b64 	{%blo,%bhi}, %rd3;
	mov.b64 	{%clo,%chi}, %rd70;
	mad.lo.cc.u32 	%r0, %alo, %blo, %clo;
	madc.hi.cc.u32 	%r1, %alo, %blo, %chi;
	madc.hi.u32 	%r2, %alo, %bhi, 0;
	mad.lo.cc.u32 	%r1, %alo, %bhi, %r1;
	madc.hi.cc.u32 	%r2, %ahi, %blo, %r2;
	madc.hi.u32 	%r3, %ahi, %bhi, 0;
	mad.lo.cc.u32 	%r1, %ahi, %blo, %r1;
	madc.lo.cc.u32 	%r2, %ahi, %bhi, %r2;
	addc.u32 	%r3, %r3, 0;
	mov.b64 	%rd28, {%r0,%r1};
	mov.b64 	%rd70, {%r2,%r3};
	}
	st.local.u64 	[%rd23], %rd28;
	add.s32 	%r44, %r44, 1;
	add.s32 	%r43, %r43, 1;
	add.s32 	%r42, %r42, 1;
	setp.ne.s32 	%p4, %r43, -15;
	mov.u32 	%r45, %r6;
	@%p4 bra 	$L__BB3_3;
$L__BB3_4:
	cvt.s64.s32 	%rd29, %r45;
	cvt.u64.u32 	%rd30, %r4;
	add.s64 	%rd31, %rd30, %rd29;
	shl.b64 	%rd32, %rd31, 3;
	add.s64 	%rd33, %rd1, %rd32;
	st.local.u64 	[%rd33+-120], %rd70;
	and.b32  	%r15, %r2, 63;
	ld.local.u64 	%rd72, [%rd1+16];
	ld.local.u64 	%rd71, [%rd1+24];
	setp.eq.s32 	%p5, %r15, 0;
	@%p5 bra 	$L__BB3_6;
	shl.b64 	%rd34, %rd71, %r15;
	shr.u64 	%rd35, %rd72, 1;
	xor.b32  	%r24, %r15, 63;
	shr.u64 	%rd36, %rd35, %r24;
	or.b64  	%rd71, %rd34, %rd36;
	ld.local.u64 	%rd37, [%rd1+8];
	shl.b64 	%rd38, %rd72, %r15;
	shr.u64 	%rd39, %rd37, 1;
	shr.u64 	%rd40, %rd39, %r24;
	or.b64  	%rd72, %rd38, %rd40;
$L__BB3_6:
	and.b32  	%r25, %r1, -2147483648;
	shr.u64 	%rd41, %rd71, 62;
	cvt.u32.u64 	%r26, %rd41;
	mov.b64 	{%r27, %r28}, %rd71;
	mov.b64 	{%r29, %r30}, %rd72;
	shf.l.wrap.b32 	%r31, %r30, %r27, 2;
	shf.l.wrap.b32 	%r32, %r27, %r28, 2;
	mov.b64 	%rd42, {%r31, %r32};
	shl.b64 	%rd43, %rd72, 2;
	shr.u64 	%rd44, %rd42, 63;
	cvt.u32.u64 	%r33, %rd44;
	add.s32 	%r34, %r33, %r26;
	setp.eq.s32 	%p6, %r25, 0;
	neg.s32 	%r35, %r34;
	selp.b32 	%r46, %r34, %r35, %p6;
	setp.gt.s64 	%p7, %rd42, -1;
	mov.b64 	%rd45, 0;
	{
	.reg .u32 %r0, %r1, %r2, %r3, %a0, %a1, %a2, %a3, %b0, %b1, %b2, %b3;
	mov.b64 	{%a0,%a1}, %rd45;
	mov.b64 	{%a2,%a3}, %rd45;
	mov.b64 	{%b0,%b1}, %rd43;
	mov.b64 	{%b2,%b3}, %rd42;
	sub.cc.u32 	%r0, %a0, %b0;
	subc.cc.u32 	%r1, %a1, %b1;
	subc.cc.u32 	%r2, %a2, %b2;
	subc.u32 	%r3, %a3, %b3;
	mov.b64 	%rd46, {%r0,%r1};
	mov.b64 	%rd47, {%r2,%r3};
	}
	xor.b32  	%r36, %r25, -2147483648;
	selp.b64 	%rd73, %rd42, %rd47, %p7;
	selp.b64 	%rd14, %rd43, %rd46, %p7;
	selp.b32 	%r17, %r25, %r36, %p7;
	clz.b64 	%r37, %rd73;
	cvt.u64.u32 	%rd15, %r37;
	setp.eq.s32 	%p8, %r37, 0;
	@%p8 bra 	$L__BB3_8;
	cvt.u32.u64 	%r38, %rd15;
	and.b32  	%r39, %r38, 63;
	shl.b64 	%rd48, %rd73, %r39;
	shr.u64 	%rd49, %rd14, 1;
	not.b32 	%r40, %r38;
	and.b32  	%r41, %r40, 63;
	shr.u64 	%rd50, %rd49, %r41;
	or.b64  	%rd73, %rd48, %rd50;
$L__BB3_8:
	mov.b64 	%rd51, -3958705157555305931;
	{
	.reg .u32 %r0, %r1, %r2, %r3, %alo, %ahi, %blo, %bhi;
	mov.b64 	{%alo,%ahi}, %rd73;
	mov.b64 	{%blo,%bhi}, %rd51;
	mul.lo.u32 	%r0, %alo, %blo;
	mul.hi.u32 	%r1, %alo, %blo;
	mad.lo.cc.u32 	%r1, %alo, %bhi, %r1;
	madc.hi.u32 	%r2, %alo, %bhi, 0;
	mad.lo.cc.u32 	%r1, %ahi, %blo, %r1;
	madc.hi.cc.u32 	%r2, %ahi, %blo, %r2;
	madc.hi.u32 	%r3, %ahi, %bhi, 0;
	mad.lo.cc.u32 	%r2, %ahi, %bhi, %r2;
	addc.u32 	%r3, %r3, 0;
	mov.b64 	%rd52, {%r0,%r1};
	mov.b64 	%rd53, {%r2,%r3};
	}
	setp.gt.s64 	%p9, %rd53, 0;
	{
	.reg .u32 %r0, %r1, %r2, %r3, %a0, %a1, %a2, %a3, %b0, %b1, %b2, %b3;
	mov.b64 	{%a0,%a1}, %rd52;
	mov.b64 	{%a2,%a3}, %rd53;
	mov.b64 	{%b0,%b1}, %rd52;
	mov.b64 	{%b2,%b3}, %rd53;
	add.cc.u32 	%r0, %a0, %b0;
	addc.cc.u32 	%r1, %a1, %b1;
	addc.cc.u32 	%r2, %a2, %b2;
	addc.u32 	%r3, %a3, %b3;
	mov.b64 	%rd54, {%r0,%r1};
	mov.b64 	%rd55, {%r2,%r3};
	}
	selp.b64 	%rd56, %rd55, %rd53, %p9;
	selp.s64 	%rd57, -1, 0, %p9;
	sub.s64 	%rd58, %rd57, %rd15;
	cvt.u64.u32 	%rd59, %r17;
	shl.b64 	%rd60, %rd59, 32;
	add.s64 	%rd61, %rd56, 1;
	shr.u64 	%rd62, %rd61, 10;
	add.s64 	%rd63, %rd62, 1;
	shr.u64 	%rd64, %rd63, 1;
	shl.b64 	%rd65, %rd58, 52;
	add.s64 	%rd66, %rd65, %rd64;
	add.s64 	%rd67, %rd66, 4602678819172646912;
	or.b64  	%rd68, %rd67, %rd60;
	mov.b64 	%fd4, %rd68;
$L__BB3_9:
	st.param.f64 	[func_retval0], %fd4;
	st.param.b32 	[func_retval0+8], %r46;
	ret;

}


// ===== COMPILED SASS (sm_100) =====

	.target	sm_100

	.elftype	@"ET_EXEC"


//--------------------- .note.nv.tkinfo           --------------------------
	.section	.note.nv.tkinfo,"",@"SHT_NOTE"
	.sectionflags	@"SHF_NOTE_NV_TKINFO"
	.tkinfo
        /*0018*/ 	.word	0x00000002
        /*0030*/ 	.string	""
        /*0030*/ 	.string	"ptxas"
        /*0030*/ 	.string	"Cuda compilation tools, release 13.0, V13.0.88"
        /*0030*/ 	.string	"Build cuda_13.0.r13.0/compiler.36424714_0"
        /*0030*/ 	.string	"-arch sm_100 -m 64 "



//--------------------- .note.nv.cuinfo           --------------------------
	.section	.note.nv.cuinfo,"",@"SHT_NOTE"
	.sectionflags	@"SHF_NOTE_NV_CUINFO"
        /*0018*/ 	.short	0x0002
        /*001a*/ 	.short	0x0064
        /*001c*/ 	.short	0x0082
	.zero		2


//--------------------- .nv.info                  --------------------------
	.section	.nv.info,"",@"SHT_CUDA_INFO"
	.align	4


	//----- nvinfo : EIATTR_REGCOUNT
	.align		4
        /*0000*/ 	.byte	0x04, 0x2f
        /*0002*/ 	.short	(.L_3 - .L_2)
	.align		4
.L_2:
        /*0004*/ 	.word	index@(_Z9redukcja2iPdS_)
        /*0008*/ 	.word	0x0000000e


	//----- nvinfo : EIATTR_FRAME_SIZE
	.align		4
.L_3:
        /*000c*/ 	.byte	0x04, 0x11
        /*000e*/ 	.short	(.L_5 - .L_4)
	.align		4
.L_4:
        /*0010*/ 	.word	index@(_Z9redukcja2iPdS_)
        /*0014*/ 	.word	0x00000000


	//----- nvinfo : EIATTR_REGCOUNT
	.align		4
.L_5:
        /*0018*/ 	.byte	0x04, 0x2f
        /*001a*/ 	.short	(.L_7 - .L_6)
	.align		4
.L_6:
        /*001c*/ 	.word	index@(_Z8wypelnijiPd)
        /*0020*/ 	.word	0x0000001a


	//----- nvinfo : EIATTR_FRAME_SIZE
	.align		4
.L_7:
        /*0024*/ 	.byte	0x04, 0x11
        /*0026*/ 	.short	(.L_9 - .L_8)
	.align		4
.L_8:
        /*0028*/ 	.word	index@($_Z8wypelnijiPd$__internal_trig_reduction_slowpathd)
        /*002c*/ 	.word	0x00000028


	//----- nvinfo : EIATTR_FRAME_SIZE
	.align		4
.L_9:
        /*0030*/ 	.byte	0x04, 0x11
        /*0032*/ 	.short	(.L_11 - .L_10)
	.align		4
.L_10:
        /*0034*/ 	.word	index@($__internal_0_$__cuda_sm20_div_rn_f64_full)
        /*0038*/ 	.word	0x00000028


	//----- nvinfo : EIATTR_FRAME_SIZE
	.align		4
.L_11:
        /*003c*/ 	.byte	0x04, 0x11
        /*003e*/ 	.short	(.L_13 - .L_12)
	.align		4
.L_12:
        /*0040*/ 	.word	index@(_Z8wypelnijiPd)
        /*0044*/ 	.word	0x00000028


	//----- nvinfo : EIATTR_REGCOUNT
	.align		4
.L_13:
        /*0048*/ 	.byte	0x04, 0x2f
        /*004a*/ 	.short	(.L_15 - .L_14)
	.align		4
.L_14:
        /*004c*/ 	.word	index@(_Z8redukcjaILi512EEviPdS0_)
        /*0050*/ 	.word	0x0000000e


	//----- nvinfo : EIATTR_FRAME_SIZE
	.align		4
.L_15:
        /*0054*/ 	.byte	0x04, 0x11
        /*0056*/ 	.short	(.L_17 - .L_16)
	.align		4
.L_16:
        /*0058*/ 	.word	index@(_Z8redukcjaILi512EEviPdS0_)
        /*005c*/ 	.word	0x00000000


	//----- nvinfo : EIATTR_MIN_STACK_SIZE
	.align		4
.L_17:
        /*0060*/ 	.byte	0x04, 0x12
        /*0062*/ 	.short	(.L_19 - .L_18)
	.align		4
.L_18:
        /*0064*/ 	.word	index@(_Z8redukcjaILi512EEviPdS0_)
        /*0068*/ 	.word	0x00000000


	//----- nvinfo : EIATTR_MIN_STACK_SIZE
	.align		4
.L_19:
        /*006c*/ 	.byte	0x04, 0x12
        /*006e*/ 	.short	(.L_21 - .L_20)
	.align		4
.L_20:
        /*0070*/ 	.word	index@(_Z8wypelnijiPd)
        /*0074*/ 	.word	0x00000028


	//----- nvinfo : EIATTR_MIN_STACK_SIZE
	.align		4
.L_21:
        /*0078*/ 	.byte	0x04, 0x12
        /*007a*/ 	.short	(.L_23 - .L_22)
	.align		4
.L_22:
        /*007c*/ 	.word	index@(_Z9redukcja2iPdS_)
        /*0080*/ 	.word	0x00000000
.L_23:


//--------------------- .nv.compat                --------------------------
	.section	.nv.compat,"",@"SHT_CUDA_COMPAT_INFO"
	.align	4
        /*0000*/ 	.byte	0x02, 0x09, 0x00, 0x00, 0x02, 0x02, 0x01, 0x00, 0x02, 0x05, 0x05, 0x00, 0x03, 0x07, 0x01, 0x01
        /*0010*/ 	.byte	0x02, 0x03, 0x00, 0x00, 0x02, 0x06, 0x01, 0x00, 0x04, 0x0b, 0x08, 0x00, 0x01, 0x00, 0x00, 0x00
        /*0020*/ 	.byte	0x00, 0x00, 0x00, 0x00


//--------------------- .nv.info._Z8redukcjaILi512EEviPdS0_ --------------------------
	.section	.nv.info._Z8redukcjaILi512EEviPdS0_,"",@"SHT_CUDA_INFO"
	.sectionflags	@""
	.align	4


	//----- nvinfo : EIATTR_CUDA_API_VERSION
	.align		4
        /*0000*/ 	.byte	0x04, 0x37
        /*0002*/ 	.short	(.L_25 - .L_24)
.L_24:
        /*0004*/ 	.word	0x00000082


	//----- nvinfo : EIATTR_KPARAM_INFO
	.align		4
.L_25:
        /*0008*/ 	.byte	0x04, 0x17
        /*000a*/ 	.short	(.L_27 - .L_26)
.L_26:
        /*000c*/ 	.word	0x00000000
        /*0010*/ 	.short	0x0002
        /*0012*/ 	.short	0x0010
        /*0014*/ 	.byte	0x00, 0xf5, 0x21, 0x00


	//----- nvinfo : EIATTR_KPARAM_INFO
	.align		4
.L_27:
        /*0018*/ 	.byte	0x04, 0x17
        /*001a*/ 	.short	(.L_29 - .L_28)
.L_28:
        /*001c*/ 	.word	0x00000000
        /*0020*/ 	.short	0x0001
        /*0022*/ 	.short	0x0008
        /*0024*/ 	.byte	0x00, 0xf5, 0x21, 0x00


	//----- nvinfo : EIATTR_KPARAM_INFO
	.align		4
.L_29:
        /*0028*/ 	.byte	0x04, 0x17
        /*002a*/ 	.short	(.L_31 - .L_30)
.L_30:
        /*002c*/ 	.word	0x00000000
        /*0030*/ 	.short	0x0000
        /*0032*/ 	.short	0x0000
        /*0034*/ 	.byte	0x00, 0xf0, 0x11, 0x00


	//----- nvinfo : EIATTR_SPARSE_MMA_MASK
	.align		4
.L_31:
        /*0038*/ 	.byte	0x03, 0x50
        /*003a*/ 	.short	0x0000


	//----- nvinfo : EIATTR_MAXREG_COUNT
	.align		4
        /*003c*/ 	.byte	0x03, 0x1b
        /*003e*/ 	.short	0x00ff


	//----- nvinfo : EIATTR_NUM_BARRIERS
	.align		4
        /*0040*/ 	.byte	0x02, 0x4c
        /*0042*/ 	.byte	0x01
	.zero		1


	//----- nvinfo : EIATTR_MERCURY_ISA_VERSION
	.align		4
        /*0044*/ 	.byte	0x03, 0x5f
        /*0046*/ 	.short	0x0101


	//----- nvinfo : EIATTR_VRC_CTA_INIT_COUNT
	.align		4
        /*0048*/ 	.byte	0x02, 0x4a
	.zero		1
	.zero		1


	//----- nvinfo : EIATTR_EXIT_INSTR_OFFSETS
	.align		4
        /*004c*/ 	.byte	0x04, 0x1c
        /*004e*/ 	.short	(.L_33 - .L_32)


	//   ....[0]....
.L_32:
        /*0050*/ 	.word	0x000002f0


	//   ....[1]....
        /*0054*/ 	.word	0x000004f0


	//   ....[2]....
        /*0058*/ 	.word	0x00000540


	//----- nvinfo : EIATTR_CBANK_PARAM_SIZE
	.align		4
.L_33:
        /*005c*/ 	.byte	0x03, 0x19
        /*005e*/ 	.short	0x0018


	//----- nvinfo : EIATTR_PARAM_CBANK
	.align		4
        /*0060*/ 	.byte	0x04, 0x0a
        /*0062*/ 	.short	(.L_35 - .L_34)
	.align		4
.L_34:
        /*0064*/ 	.word	index@(.nv.constant0._Z8redukcjaILi512EEviPdS0_)
        /*0068*/ 	.short	0x0380
        /*006a*/ 	.short	0x0018


	//----- nvinfo : EIATTR_SW_WAR
	.align		4
.L_35:
        /*006c*/ 	.byte	0x04, 0x36
        /*006e*/ 	.short	(.L_37 - .L_36)
.L_36:
        /*0070*/ 	.word	0x00000008
.L_37:


//--------------------- .nv.info._Z8wypelnijiPd   --------------------------
	.section	.nv.info._Z8wypelnijiPd,"",@"SHT_CUDA_INFO"
	.sectionflags	@""
	.align	4


	//----- nvinfo : EIATTR_CUDA_API_VERSION
	.align		4
        /*0000*/ 	.byte	0x04, 0x37
        /*0002*/ 	.short	(.L_39 - .L_38)
.L_38:
        /*0004*/ 	.word	0x00000082


	//----- nvinfo : EIATTR_KPARAM_INFO
	.align		4
.L_39:
        /*0008*/ 	.byte	0x04, 0x17
        /*000a*/ 	.short	(.L_41 - .L_40)
.L_40:
        /*000c*/ 	.word	0x00000000
        /*0010*/ 	.short	0x0001
        /*0012*/ 	.short	0x0008
        /*0014*/ 	.byte	0x00, 0xf5, 0x21, 0x00


	//----- nvinfo : EIATTR_KPARAM_INFO
	.align		4
.L_41:
        /*0018*/ 	.byte	0x04, 0x17
        /*001a*/ 	.short	(.L_43 - .L_42)
.L_42:
        /*001c*/ 	.word	0x00000000
        /*0020*/ 	.short	0x0000
        /*0022*/ 	.short	0x0000
        /*0024*/ 	.byte	0x00, 0xf0, 0x11, 0x00


	//----- nvinfo : EIATTR_SPARSE_MMA_MASK
	.align		4
.L_43:
        /*0028*/ 	.byte	0x03, 0x50
        /*002a*/ 	.short	0x0000


	//----- nvinfo : EIATTR_MAXREG_COUNT
	.align		4
        /*002c*/ 	.byte	0x03, 0x1b
        /*002e*/ 	.short	0x00ff


	//----- nvinfo : EIATTR_MERCURY_ISA_VERSION
	.align		4
        /*0030*/ 	.byte	0x03, 0x5f
        /*0032*/ 	.short	0x0101


	//----- nvinfo : EIATTR_VRC_CTA_INIT_COUNT
	.align		4
        /*0034*/ 	.byte	0x02, 0x4a
	.zero		1
	.zero		1


	//----- nvinfo : EIATTR_EXIT_INSTR_OFFSETS
	.align		4
        /*0038*/ 	.byte	0x04, 0x1c
        /*003a*/ 	.short	(.L_45 - .L_44)


	//   ....[0]....
.L_44:
        /*003c*/ 	.word	0x000000a0


	//   ....[1]....
        /*0040*/ 	.word	0x00000610


	//----- nvinfo : EIATTR_CRS_STACK_SIZE
	.align		4
.L_45:
        /*0044*/ 	.byte	0x04, 0x1e
        /*0046*/ 	.short	(.L_47 - .L_46)
.L_46:
        /*0048*/ 	.word	0x00000000


	//----- nvinfo : EIATTR_CBANK_PARAM_SIZE
	.align		4
.L_47:
        /*004c*/ 	.byte	0x03, 0x19
        /*004e*/ 	.short	0x0010


	//----- nvinfo : EIATTR_PARAM_CBANK
	.align		4
        /*0050*/ 	.byte	0x04, 0x0a
        /*0052*/ 	.short	(.L_49 - .L_48)
	.align		4
.L_48:
        /*0054*/ 	.word	index@(.nv.constant0._Z8wypelnijiPd)
        /*0058*/ 	.short	0x0380
        /*005a*/ 	.short	0x0010


	//----- nvinfo : EIATTR_SW_WAR
	.align		4
.L_49:
        /*005c*/ 	.byte	0x04, 0x36
        /*005e*/ 	.short	(.L_51 - .L_50)
.L_50:
        /*0060*/ 	.word	0x00000008
.L_51:


//--------------------- .nv.info._Z9redukcja2iPdS_ --------------------------
	.section	.nv.info._Z9redukcja2iPdS_,"",@"SHT_CUDA_INFO"
	.sectionflags	@""
	.align	4


	//----- nvinfo : EIATTR_CUDA_API_VERSION
	.align		4
        /*0000*/ 	.byte	0x04, 0x37
        /*0002*/ 	.short	(.L_53 - .L_52)
.L_52:
        /*0004*/ 	.word	0x00000082


	//----- nvinfo : EIATTR_KPARAM_INFO
	.align		4
.L_53:
        /*0008*/ 	.byte	0x04, 0x17
        /*000a*/ 	.short	(.L_55 - .L_54)
.L_54:
        /*000c*/ 	.word	0x00000000
        /*0010*/ 	.short	0x0002
        /*0012*/ 	.short	0x0010
        /*0014*/ 	.byte	0x00, 0xf5, 0x21, 0x00


	//----- nvinfo : EIATTR_KPARAM_INFO
	.align		4
.L_55:
        /*0018*/ 	.byte	0x04, 0x17
        /*001a*/ 	.short	(.L_57 - .L_56)
.L_56:
        /*001c*/ 	.word	0x00000000
        /*0020*/ 	.short	0x0001
        /*0022*/ 	.short	0x0008
        /*0024*/ 	.byte	0x00, 0xf5, 0x21, 0x00


	//----- nvinfo : EIATTR_KPARAM_INFO
	.align		4
.L_57:
        /*0028*/ 	.byte	0x04, 0x17
        /*002a*/ 	.short	(.L_59 - .L_58)
.L_58:
        /*002c*/ 	.word	0x00000000
        /*0030*/ 	.short	0x0000
        /*0032*/ 	.short	0x0000
        /*0034*/ 	.byte	0x00, 0xf0, 0x11, 0x00


	//----- nvinfo : EIATTR_SPARSE_MMA_MASK
	.align		4
.L_59:
        /*0038*/ 	.byte	0x03, 0x50
        /*003a*/ 	.short	0x0000


	//----- nvinfo : EIATTR_MAXREG_COUNT
	.align		4
        /*003c*/ 	.byte	0x03, 0x1b
        /*003e*/ 	.short	0x00ff


	//----- nvinfo : EIATTR_NUM_BARRIERS
	.align		4
        /*0040*/ 	.byte	0x02, 0x4c
        /*0042*/ 	.byte	0x01
	.zero		1


	//----- nvinfo : EIATTR_MERCURY_ISA_VERSION
	.align		4
        /*0044*/ 	.byte	0x03, 0x5f
        /*0046*/ 	.short	0x0101


	//----- nvinfo : EIATTR_VRC_CTA_INIT_COUNT
	.align		4
        /*0048*/ 	.byte	0x02, 0x4a
	.zero		1
	.zero		1


	//----- nvinfo : EIATTR_EXIT_INSTR_OFFSETS
	.align		4
        /*004c*/ 	.byte	0x04, 0x1c
        /*004e*/ 	.short	(.L_61 - .L_60)


	//   ....[0]....
.L_60:
        /*0050*/ 	.word	0x000002a0


	//   ....[1]....
        /*0054*/ 	.word	0x00000320


	//----- nvinfo : EIATTR_CBANK_PARAM_SIZE
	.align		4
.L_61:
        /*0058*/ 	.byte	0x03, 0x19
        /*005a*/ 	.short	0x0018


	//----- nvinfo : EIATTR_PARAM_CBANK
	.align		4
        /*005c*/ 	.byte	0x04, 0x0a
        /*005e*/ 	.short	(.L_63 - .L_62)
	.align		4
.L_62:
        /*0060*/ 	.word	index@(.nv.constant0._Z9redukcja2iPdS_)
        /*0064*/ 	.short	0x0380
        /*0066*/ 	.short	0x0018


	//----- nvinfo : EIATTR_SW_WAR
	.align		4
.L_63:
        /*0068*/ 	.byte	0x04, 0x36
        /*006a*/ 	.short	(.L_65 - .L_64)
.L_64:
        /*006c*/ 	.word	0x00000008
.L_65:


//--------------------- .nv.callgraph             --------------------------
	.section	.nv.callgraph,"",@"SHT_CUDA_CALLGRAPH"
	.align	4
	.sectionentsize	8
	.align		4
        /*0000*/ 	.word	0x00000000
	.align		4
        /*0004*/ 	.word	0xffffffff
	.align		4
        /*0008*/ 	.word	0x00000000
	.align		4
        /*000c*/ 	.word	0xfffffffe
	.align		4
        /*0010*/ 	.word	0x00000000
	.align		4
        /*0014*/ 	.word	0xfffffffd
	.align		4
        /*0018*/ 	.word	0x00000000
	.align		4
        /*001c*/ 	.word	0xfffffffc


//--------------------- .nv.constant4             --------------------------
	.section	.nv.constant4,"a",@progbits
	.align	8
	.align		8
.nv.constant4:
        /*0000*/ 	.dword	__cudart_i2opi_d
	.align		8
        /*0008*/ 	.dword	__cudart_sin_cos_coeffs


//--------------------- .text._Z8redukcjaILi512EEviPdS0_ --------------------------
	.section	.text._Z8redukcjaILi512EEviPdS0_,"ax",@progbits
	.align	128
        .global         _Z8redukcjaILi512EEviPdS0_
        .type           _Z8redukcjaILi512EEviPdS0_,@function
        .size           _Z8redukcjaILi512EEviPdS0_,(.L_x_22 - _Z8redukcjaILi512EEviPdS0_)
        .other          _Z8redukcjaILi512EEviPdS0_,@"STO_CUDA_ENTRY STV_DEFAULT"
_Z8redukcjaILi512EEviPdS0_:
.text._Z8redukcjaILi512EEviPdS0_:
[----:B------:R-:W-:Y:S01]  /*0000*/  LDC R1, c[0x0][0x37c] ;  /* 0x0000df00ff017b82 */ /* 0x000fe20000000800 */
[----:B------:R-:W0:Y:S07]  /*0010*/  S2R R0, SR_CTAID.X ;  /* 0x0000000000007919 */ /* 0x000e2e0000002500 */
[----:B------:R-:W0:Y:S01]  /*0020*/  LDC R7, c[0x0][0x360] ;  /* 0x0000d800ff077b82 */ /* 0x000e220000000800 */
[----:B------:R-:W1:Y:S01]  /*0030*/  LDCU UR4, c[0x0][0x380] ;  /* 0x00007000ff0477ac */ /* 0x000e620008000800 */
[----:B------:R-:W2:Y:S01]  /*0040*/  S2R R2, SR_TID.X ;  /* 0x0000000000027919 */ /* 0x000ea20000002100 */
[----:B------:R-:W3:Y:S01]  /*0050*/  LDCU.64 UR6, c[0x0][0x358] ;  /* 0x00006b00ff0677ac */ /* 0x000ee20008000a00 */
[----:B-1----:R-:W-:-:S04]  /*0060*/  ULEA.HI UR4, UR4, UR4, URZ, 0x1 ;  /* 0x0000000404047291 */ /* 0x002fc8000f8f08ff */
[----:B------:R-:W-:-:S04]  /*0070*/  USHF.R.S32.HI UR4, URZ, 0x1, UR4 ;  /* 0x00000001ff047899 */ /* 0x000fc80008011404 */
[----:B------:R-:W-:Y:S01]  /*0080*/  USHF.R.S32.HI UR5, URZ, 0x1f, UR4 ;  /* 0x0000001fff057899 */ /* 0x000fe20008011404 */
[----:B0-----:R-:W-:-:S04]  /*0090*/  IMAD R3, R0, R7, RZ ;  /* 0x0000000700037224 */ /* 0x001fc800078e02ff */
[----:B--2---:R-:W-:-:S05]  /*00a0*/  IMAD R3, R3, 0x2, R2 ;  /* 0x0000000203037824 */ /* 0x004fca00078e0202 */
[----:B------:R-:W-:-:S04]  /*00b0*/  ISETP.GE.U32.AND P0, PT, R3, UR4, PT ;  /* 0x0000000403007c0c */ /* 0x000fc8000bf06070 */
[----:B------:R-:W-:-:S13]  /*00c0*/  ISETP.GE.U32.AND.EX P0, PT, RZ, UR5, PT, P0 ;  /* 0x00000005ff007c0c */ /* 0x000fda000bf06100 */
[----:B------:R-:W0:Y:S02]  /*00d0*/  @!P0 LDC.64 R4, c[0x0][0x388] ;  /* 0x0000e200ff048b82 */ /* 0x000e240000000a00 */
[----:B0-----:R-:W-:-:S04]  /*00e0*/  @!P0 LEA R4, P1, R3, R4, 0x3 ;  /* 0x0000000403048211 */ /* 0x001fc800078218ff */
[----:B------:R-:W-:Y:S02]  /*00f0*/  @!P0 LEA.HI.X R5, R3, R5, RZ, 0x3, P1 ;  /* 0x0000000503058211 */ /* 0x000fe400008f1cff */
[----:B------:R-:W-:-:S05]  /*0100*/  @!P0 LEA R6, P1, R7, R4, 0x3 ;  /* 0x0000000407068211 */ /* 0x000fca00078218ff */
[----:B------:R-:W-:Y:S02]  /*0110*/  @!P0 IMAD.X R7, RZ, RZ, R5, P1 ;  /* 0x000000ffff078224 */ /* 0x000fe400008e0605 */
[----:B---3--:R-:W2:Y:S04]  /*0120*/  @!P0 LDG.E.64 R4, desc[UR6][R4.64] ;  /* 0x0000000604048981 */ /* 0x008ea8000c1e1b00 */
[----:B------:R-:W2:Y:S01]  /*0130*/  @!P0 LDG.E.64 R6, desc[UR6][R6.64] ;  /* 0x0000000606068981 */ /* 0x000ea2000c1e1b00 */
[----:B------:R-:W0:Y:S01]  /*0140*/  S2UR UR5, SR_CgaCtaId ;  /* 0x00000000000579c3 */ /* 0x000e220000008800 */
[----:B------:R-:W-:Y:S01]  /*0150*/  UMOV UR4, 0x400 ;  /* 0x0000040000047882 */ /* 0x000fe20000000000 */
[----:B------:R-:W-:Y:S02]  /*0160*/  CS2R R10, SRZ ;  /* 0x00000000000a7805 */ /* 0x000fe4000001ff00 */
[----:B------:R-:W-:Y:S01]  /*0170*/  ISETP.GT.U32.AND P1, PT, R2, 0xff, PT ;  /* 0x000000ff0200780c */ /* 0x000fe20003f24070 */
[----:B0-----:R-:W-:-:S06]  /*0180*/  ULEA UR4, UR5, UR4, 0x18 ;  /* 0x0000000405047291 */ /* 0x001fcc000f8ec0ff */
[C---:B------:R-:W-:Y:S01]  /*0190*/  LEA R3, R2.reuse, UR4, 0x3 ;  /* 0x0000000402037c11 */ /* 0x040fe2000f8e18ff */
[----:B--2---:R-:W-:Y:S01]  /*01a0*/  @!P0 DADD R10, R4, R6 ;  /* 0x00000000040a8229 */ /* 0x004fe20000000006 */
[----:B------:R-:W-:-:S06]  /*01b0*/  ISETP.GT.U32.AND P0, PT, R2, 0x7f, PT ;  /* 0x0000007f0200780c */ /* 0x000fcc0003f04070 */
[----:B------:R-:W-:Y:S01]  /*01c0*/  STS.64 [R3], R10 ;  /* 0x0000000a03007388 */ /* 0x000fe20000000a00 */
[----:B------:R-:W-:Y:S06]  /*01d0*/  BAR.SYNC.DEFER_BLOCKING 0x0 ;  /* 0x0000000000007b1d */ /* 0x000fec0000010000 */
[----:B------:R-:W-:Y:S04]  /*01e0*/  @!P1 LDS.64 R4, [R3+0x800] ;  /* 0x0008000003049984 */ /* 0x000fe80000000a00 */
[----:B------:R-:W0:Y:S02]  /*01f0*/  @!P1 LDS.64 R6, [R3] ;  /* 0x0000000003069984 */ /* 0x000e240000000a00 */
[----:B0-----:R-:W-:-:S07]  /*0200*/  @!P1 DADD R4, R4, R6 ;  /* 0x0000000004049229 */ /* 0x001fce0000000006 */
[----:B------:R-:W-:Y:S01]  /*0210*/  @!P1 STS.64 [R3], R4 ;  /* 0x0000000403009388 */ /* 0x000fe20000000a00 */
[----:B------:R-:W-:Y:S01]  /*0220*/  BAR.SYNC.DEFER_BLOCKING 0x0 ;  /* 0x0000000000007b1d */ /* 0x000fe20000010000 */
[----:B------:R-:W-:-:S05]  /*0230*/  ISETP.GT.U32.AND P1, PT, R2, 0x3f, PT ;  /* 0x0000003f0200780c */ /* 0x000fca0003f24070 */
        /* <DEDUP_REMOVED lines=9> */
[----:B------:R0:W-:Y:S01]  /*02d0*/  @!P1 STS.64 [R3], R8 ;  /* 0x0000000803009388 */ /* 0x0001e20000000a00 */
[----:B------:R-:W-:Y:S06]  /*02e0*/  BAR.SYNC.DEFER_BLOCKING 0x0 ;  /* 0x0000000000007b1d */ /* 0x000fec0000010000 */
[----:B------:R-:W-:Y:S05]  /*02f0*/  @P0 EXIT ;  /* 0x000000000000094d */ /* 0x000fea0003800000 */
[----:B------:R-:W-:Y:S01]  /*0300*/  LDS.64 R4, [R3+0x100] ;  /* 0x0001000003047984 */ /* 0x000fe20000000a00 */
[----:B------:R-:W-:-:S03]  /*0310*/  ISETP.NE.AND P0, PT, R2, RZ, PT ;  /* 0x000000ff0200720c */ /* 0x000fc60003f05270 */
[----:B------:R-:W1:Y:S02]  /*0320*/  LDS.64 R6, [R3] ;  /* 0x0000000003067984 */ /* 0x000e640000000a00 */
[----:B-1----:R-:W-:-:S07]  /*0330*/  DADD R4, R4, R6 ;  /* 0x0000000004047229 */ /* 0x002fce0000000006 */
[----:B------:R-:W-:Y:S01]  /*0340*/  STS.64 [R3], R4 ;  /* 0x0000000403007388 */ /* 0x000fe20000000a00 */
[----:B------:R-:W-:Y:S06]  /*0350*/  BAR.SYNC.DEFER_BLOCKING 0x0 ;  /* 0x0000000000007b1d */ /* 0x000fec0000010000 */
[----:B------:R-:W-:Y:S04]  /*0360*/  LDS.64 R6, [R3+0x80] ;  /* 0x0000800003067984 */ /* 0x000fe80000000a00 */
[----:B0-----:R-:W0:Y:S02]  /*0370*/  LDS.64 R8, [R3] ;  /* 0x0000000003087984 */ /* 0x001e240000000a00 */
[----:B0-----:R-:W-:-:S07]  /*0380*/  DADD R6, R6, R8 ;  /* 0x0000000006067229 */ /* 0x001fce0000000008 */
[----:B------:R-:W-:Y:S01]  /*0390*/  STS.64 [R3], R6 ;  /* 0x0000000603007388 */ /* 0x000fe20000000a00 */
[----:B------:R-:W-:Y:S06]  /*03a0*/  BAR.SYNC.DEFER_BLOCKING 0x0 ;  /* 0x0000000000007b1d */ /* 0x000fec0000010000 */
[----:B------:R-:W-:Y:S04]  /*03b0*/  LDS.64 R8, [R3+0x40] ;  /* 0x0000400003087984 */ /* 0x000fe80000000a00 */
[----:B------:R-:W0:Y:S02]  /*03c0*/  LDS.64 R10, [R3] ;  /* 0x00000000030a7984 */ /* 0x000e240000000a00 */
        /* <DEDUP_REMOVED lines=16> */
[----:B------:R0:W-:Y:S01]  /*04d0*/  STS.64 [R3], R8 ;  /* 0x0000000803007388 */ /* 0x0001e20000000a00 */
[----:B------:R-:W-:Y:S06]  /*04e0*/  BAR.SYNC.DEFER_BLOCKING 0x0 ;  /* 0x0000000000007b1d */ /* 0x000fec0000010000 */
[----:B------:R-:W-:Y:S05]  /*04f0*/  @P0 EXIT ;  /* 0x000000000000094d */ /* 0x000fea0003800000 */
[----:B0-----:R-:W0:Y:S01]  /*0500*/  LDS.64 R2, [UR4] ;  /* 0x00000004ff027984 */ /* 0x001e220008000a00 */
[----:B------:R-:W1:Y:S02]  /*0510*/  LDC.64 R4, c[0x0][0x390] ;  /* 0x0000e400ff047b82 */ /* 0x000e640000000a00 */
[----:B-1----:R-:W-:-:S05]  /*0520*/  IMAD.WIDE.U32 R4, R0, 0x8, R4 ;  /* 0x0000000800047825 */ /* 0x002fca00078e0004 */
[----:B0-----:R-:W-:Y:S01]  /*0530*/  STG.E.64 desc[UR6][R4.64], R2 ;  /* 0x0000000204007986 */ /* 0x001fe2000c101b06 */
[----:B------:R-:W-:Y:S05]  /*0540*/  EXIT ;  /* 0x000000000000794d */ /* 0x000fea0003800000 */
.L_x_0:
[----:B------:R-:W-:-:S00]  /*0550*/  BRA `(.L_x_0) ;  /* 0xfffffffc00fc7947 */ /* 0x000fc0000383ffff */
[----:B------:R-:W-:-:S00]  /*0560*/  NOP ;  /* 0x0000000000007918 */ /* 0x000fc00000000000 */
        /* <DEDUP_REMOVED lines=9> */
.L_x_22:


//--------------------- .text._Z8wypelnijiPd      --------------------------
	.section	.text._Z8wypelnijiPd,"ax",@progbits
	.align	128
        .global         _Z8wypelnijiPd
        .type           _Z8wypelnijiPd,@function
        .size           _Z8wypelnijiPd,(.L_x_21 - _Z8wypelnijiPd)
        .other          _Z8wypelnijiPd,@"STO_CUDA_ENTRY STV_DEFAULT"
_Z8wypelnijiPd:
.text._Z8wypelnijiPd:
[----:B------:R-:W0:Y:S01]  /*0000*/  LDC R1, c[0x0][0x37c] ;  /* 0x0000df00ff017b82 */ /* 0x000e220000000800 */
[----:B------:R-:W1:Y:S07]  /*0010*/  S2R R10, SR_TID.X ;  /* 0x00000000000a7919 */ /* 0x000e6e0000002100 */
[----:B------:R-:W1:Y:S01]  /*0020*/  S2UR UR4, SR_CTAID.X ;  /* 0x00000000000479c3 */ /* 0x000e620000002500 */
[----:B------:R-:W2:Y:S01]  /*0030*/  LDCU UR5, c[0x0][0x380] ;  /* 0x00007000ff0577ac */ /* 0x000ea20008000800 */
[----:B0-----:R-:W-:-:S06]  /*0040*/  VIADD R1, R1, 0xffffffd8 ;  /* 0xffffffd801017836 */ /* 0x001fcc0000000000 */
[----:B------:R-:W1:Y:S02]  /*0050*/  LDC R3, c[0x0][0x360] ;  /* 0x0000d800ff037b82 */ /* 0x000e640000000800 */
[----:B-1----:R-:W-:Y:S01]  /*0060*/  IMAD R10, R3, UR4, R10 ;  /* 0x00000004030a7c24 */ /* 0x002fe2000f8e020a */
[----:B--2---:R-:W-:-:S04]  /*0070*/  USHF.R.S32.HI UR4, URZ, 0x1f, UR5 ;  /* 0x0000001fff047899 */ /* 0x004fc80008011405 */
[----:B------:R-:W-:-:S04]  /*0080*/  ISETP.GE.U32.AND P0, PT, R10, UR5, PT ;  /* 0x000000050a007c0c */ /* 0x000fc8000bf06070 */
[----:B------:R-:W-:-:S13]  /*0090*/  ISETP.GE.U32.AND.EX P0, PT, RZ, UR4, PT, P0 ;  /* 0x00000004ff007c0c */ /* 0x000fda000bf06100 */
[----:B------:R-:W-:Y:S05]  /*00a0*/  @P0 EXIT ;  /* 0x000000000000094d */ /* 0x000fea0003800000 */
[----:B------:R-:W0:Y:S01]  /*00b0*/  MUFU.RCP64H R5, 10 ;  /* 0x4024000000057908 */ /* 0x000e220000001800 */
[----:B------:R-:W-:Y:S01]  /*00c0*/  IMAD.MOV.U32 R8, RZ, RZ, 0x0 ;  /* 0x00000000ff087424 */ /* 0x000fe200078e00ff */
[----:B------:R-:W-:Y:S01]  /*00d0*/  UMOV UR4, 0x54442d18 ;  /* 0x54442d1800047882 */ /* 0x000fe20000000000 */
[----:B------:R-:W-:Y:S01]  /*00e0*/  IMAD.MOV.U32 R9, RZ, RZ, 0x40240000 ;  /* 0x40240000ff097424 */ /* 0x000fe200078e00ff */
[----:B------:R-:W-:Y:S01]  /*00f0*/  UMOV UR5, 0x400921fb ;  /* 0x400921fb00057882 */ /* 0x000fe20000000000 */
[----:B------:R-:W-:Y:S01]  /*0100*/  IMAD.MOV.U32 R4, RZ, RZ, 0x1 ;  /* 0x00000001ff047424 */ /* 0x000fe200078e00ff */
[----:B------:R-:W-:Y:S02]  /*0110*/  BSSY.RECONVERGENT B0, `(.L_x_1) ;  /* 0x0000014000007945 */ /* 0x000fe40003800200 */
[----:B------:R-:W1:Y:S03]  /*0120*/  I2F.F64.U32 R2, R10 ;  /* 0x0000000a00027312 */ /* 0x000e660000201800 */
[----:B0-----:R-:W-:-:S02]  /*0130*/  DFMA R6, R4, -R8, 1 ;  /* 0x3ff000000406742b */ /* 0x001fc40000000808 */
[----:B-1----:R-:W-:-:S06]  /*0140*/  DADD R2, R2, R2 ;  /* 0x0000000002027229 */ /* 0x002fcc0000000002 */
[----:B------:R-:W-:-:S08]  /*0150*/  DFMA R6, R6, R6, R6 ;  /* 0x000000060606722b */ /* 0x000fd00000000006 */
[----:B------:R-:W-:Y:S02]  /*0160*/  DFMA R6, R4, R6, R4 ;  /* 0x000000060406722b */ /* 0x000fe40000000004 */
[----:B------:R-:W-:-:S06]  /*0170*/  DMUL R4, R2, UR4 ;  /* 0x0000000402047c28 */ /* 0x000fcc0008000000 */
[----:B------:R-:W-:-:S04]  /*0180*/  DFMA R8, R6, -R8, 1 ;  /* 0x3ff000000608742b */ /* 0x000fc80000000808 */
[----:B------:R-:W-:-:S04]  /*0190*/  FSETP.GEU.AND P1, PT, |R5|, 6.5827683646048100446e-37, PT ;  /* 0x036000000500780b */ /* 0x000fc80003f2e200 */
[----:B------:R-:W-:-:S08]  /*01a0*/  DFMA R8, R6, R8, R6 ;  /* 0x000000080608722b */ /* 0x000fd00000000006 */
[----:B------:R-:W-:-:S08]  /*01b0*/  DMUL R2, R4, R8 ;  /* 0x0000000804027228 */ /* 0x000fd00000000000 */
[----:B------:R-:W-:-:S08]  /*01c0*/  DFMA R6, R2, -10, R4 ;  /* 0xc02400000206782b */ /* 0x000fd00000000004 */
[----:B------:R-:W-:-:S10]  /*01d0*/  DFMA R2, R8, R6, R2 ;  /* 0x000000060802722b */ /* 0x000fd40000000002 */
[----:B------:R-:W-:-:S05]  /*01e0*/  FFMA R0, RZ, 2.5625, R3 ;  /* 0x40240000ff007823 */ /* 0x000fca0000000003 */
[----:B------:R-:W-:-:S13]  /*01f0*/  FSETP.GT.AND P0, PT, |R0|, 1.469367938527859385e-39, PT ;  /* 0x001000000000780b */ /* 0x000fda0003f04200 */
[----:B------:R-:W-:Y:S05]  /*0200*/  @P0 BRA P1, `(.L_x_2) ;  /* 0x0000000000100947 */ /* 0x000fea0000800000 */
[----:B------:R-:W-:-:S07]  /*0210*/  MOV R0, 0x230 ;  /* 0x0000023000007802 */ /* 0x000fce0000000f00 */
[----:B------:R-:W-:Y:S05]  /*0220*/  CALL.REL.NOINC `($__internal_0_$__cuda_sm20_div_rn_f64_full) ;  /* 0x0000000000fc7944 */ /* 0x000fea0003c00000 */
[----:B------:R-:W-:Y:S02]  /*0230*/  IMAD.MOV.U32 R2, RZ, RZ, R12 ;  /* 0x000000ffff027224 */ /* 0x000fe400078e000c */
[----:B------:R-:W-:-:S07]  /*0240*/  IMAD.MOV.U32 R3, RZ, RZ, R13 ;  /* 0x000000ffff037224 */ /* 0x000fce00078e000d */
.L_x_2:
[----:B------:R-:W-:Y:S05]  /*0250*/  BSYNC.RECONVERGENT B0 ;  /* 0x0000000000007941 */ /* 0x000fea0003800200 */
.L_x_1:
[----:B------:R-:W-:Y:S01]  /*0260*/  DSETP.NEU.AND P0, PT, R2, +INF , PT ;  /* 0x7ff000000200742a */ /* 0x000fe20003f0d000 */
[----:B------:R-:W0:Y:S01]  /*0270*/  LDCU.64 UR4, c[0x0][0x358] ;  /* 0x00006b00ff0477ac */ /* 0x000e220008000a00 */
[----:B------:R-:W-:-:S12]  /*0280*/  BSSY.RECONVERGENT B0, `(.L_x_3) ;  /* 0x0000017000007945 */ /* 0x000fd80003800200 */
[----:B------:R-:W-:Y:S01]  /*0290*/  @!P0 DMUL R8, RZ, +INF ;  /* 0x7ff00000ff088828 */ /* 0x000fe20000000000 */
[----:B------:R-:W-:Y:S01]  /*02a0*/  @!P0 IMAD.MOV.U32 R0, RZ, RZ, RZ ;  /* 0x000000ffff008224 */ /* 0x000fe200078e00ff */
[----:B------:R-:W-:Y:S09]  /*02b0*/  @!P0 BRA `(.L_x_4) ;  /* 0x00000000004c8947 */ /* 0x000ff20003800000 */
[----:B------:R-:W-:Y:S01]  /*02c0*/  UMOV UR6, 0x6dc9c883 ;  /* 0x6dc9c88300067882 */ /* 0x000fe20000000000 */
[----:B------:R-:W-:Y:S01]  /*02d0*/  UMOV UR7, 0x3fe45f30 ;  /* 0x3fe45f3000077882 */ /* 0x000fe20000000000 */
[C---:B------:R-:W-:Y:S02]  /*02e0*/  DSETP.GE.AND P0, PT, R2.reuse, 2.14748364800000000000e+09, PT ;  /* 0x41e000000200742a */ /* 0x040fe40003f06000 */
[----:B------:R-:W-:Y:S01]  /*02f0*/  DMUL R4, R2, UR6 ;  /* 0x0000000602047c28 */ /* 0x000fe20008000000 */
[----:B------:R-:W-:Y:S01]  /*0300*/  UMOV UR6, 0x54442d18 ;  /* 0x54442d1800067882 */ /* 0x000fe20000000000 */
[----:B------:R-:W-:-:S04]  /*0310*/  UMOV UR7, 0x3ff921fb ;  /* 0x3ff921fb00077882 */ /* 0x000fc80000000000 */
[----:B------:R-:W1:Y:S08]  /*0320*/  F2I.F64 R0, R4 ;  /* 0x0000000400007311 */ /* 0x000e700000301100 */
[----:B-1----:R-:W1:Y:S02]  /*0330*/  I2F.F64 R8, R0 ;  /* 0x0000000000087312 */ /* 0x002e640000201c00 */
[----:B-1----:R-:W-:Y:S01]  /*0340*/  DFMA R6, R8, -UR6, R2 ;  /* 0x8000000608067c2b */ /* 0x002fe20008000002 */
[----:B------:R-:W-:Y:S01]  /*0350*/  UMOV UR6, 0x33145c00 ;  /* 0x33145c0000067882 */ /* 0x000fe20000000000 */
[----:B------:R-:W-:-:S06]  /*0360*/  UMOV UR7, 0x3c91a626 ;  /* 0x3c91a62600077882 */ /* 0x000fcc0000000000 */
[----:B------:R-:W-:Y:S01]  /*0370*/  DFMA R6, R8, -UR6, R6 ;  /* 0x8000000608067c2b */ /* 0x000fe20008000006 */
[----:B------:R-:W-:Y:S01]  /*0380*/  UMOV UR6, 0x252049c0 ;  /* 0x252049c000067882 */ /* 0x000fe20000000000 */
[----:B------:R-:W-:-:S06]  /*0390*/  UMOV UR7, 0x397b839a ;  /* 0x397b839a00077882 */ /* 0x000fcc0000000000 */
[----:B------:R-:W-:Y:S01]  /*03a0*/  DFMA R8, R8, -UR6, R6 ;  /* 0x8000000608087c2b */ /* 0x000fe20008000006 */
[----:B------:R-:W-:Y:S10]  /*03b0*/  @!P0 BRA `(.L_x_4) ;  /* 0x00000000000c8947 */ /* 0x000ff40003800000 */
[----:B------:R-:W-:Y:S01]  /*03c0*/  IMAD.MOV.U32 R14, RZ, RZ, R3 ;  /* 0x000000ffff0e7224 */ /* 0x000fe200078e0003 */
[----:B------:R-:W-:-:S07]  /*03d0*/  MOV R12, 0x3f0 ;  /* 0x000003f0000c7802 */ /* 0x000fce0000000f00 */
[----:B0-----:R-:W-:Y:S05]  /*03e0*/  CALL.REL.NOINC `($_Z8wypelnijiPd$__internal_trig_reduction_slowpathd) ;  /* 0x0000000400c87944 */ /* 0x001fea0003c00000 */
.L_x_4:
[----:B0-----:R-:W-:Y:S05]  /*03f0*/  BSYNC.RECONVERGENT B0 ;  /* 0x0000000000007941 */ /* 0x001fea0003800200 */
.L_x_3:
[----:B------:R-:W0:Y:S01]  /*0400*/  LDCU.64 UR6, c[0x4][0x8] ;  /* 0x01000100ff0677ac */ /* 0x000e220008000a00 */
[----:B------:R-:W-:-:S05]  /*0410*/  IMAD.SHL.U32 R2, R0, 0x40, RZ ;  /* 0x0000004000027824 */ /* 0x000fca00078e00ff */
[----:B------:R-:W-:-:S04]  /*0420*/  LOP3.LUT R2, R2, 0x40, RZ, 0xc0, !PT ;  /* 0x0000004002027812 */ /* 0x000fc800078ec0ff */
[----:B0-----:R-:W-:-:S05]  /*0430*/  IADD3 R20, P0, PT, R2, UR6, RZ ;  /* 0x0000000602147c10 */ /* 0x001fca000ff1e0ff */
[----:B------:R-:W-:Y:S01]  /*0440*/  IMAD.X R21, RZ, RZ, UR7, P0 ;  /* 0x00000007ff157e24 */ /* 0x000fe200080e06ff */
[----:B------:R-:W-:Y:S01]  /*0450*/  LOP3.LUT R2, R0, 0x1, RZ, 0xc0, !PT ;  /* 0x0000000100027812 */ /* 0x000fe200078ec0ff */
[----:B------:R-:W-:Y:S01]  /*0460*/  IMAD.MOV.U32 R22, RZ, RZ, 0x20fd8164 ;  /* 0x20fd8164ff167424 */ /* 0x000fe200078e00ff */
[----:B------:R-:W0:Y:S02]  /*0470*/  LDCU.64 UR6, c[0x0][0x388] ;  /* 0x00007100ff0677ac */ /* 0x000e240008000a00 */
[----:B------:R-:W2:Y:S04]  /*0480*/  LDG.E.128.CONSTANT R16, desc[UR4][R20.64] ;  /* 0x0000000414107981 */ /* 0x000ea8000c1e9d00 */
[----:B------:R-:W3:Y:S04]  /*0490*/  LDG.E.128.CONSTANT R12, desc[UR4][R20.64+0x10] ;  /* 0x00001004140c7981 */ /* 0x000ee8000c1e9d00 */
[----:B------:R-:W4:Y:S01]  /*04a0*/  LDG.E.128.CONSTANT R4, desc[UR4][R20.64+0x20] ;  /* 0x0000200414047981 */ /* 0x000f22000c1e9d00 */
[----:B------:R-:W-:Y:S01]  /*04b0*/  IMAD.MOV.U32 R11, RZ, RZ, 0x3da8ff83 ;  /* 0x3da8ff83ff0b7424 */ /* 0x000fe200078e00ff */
[----:B------:R-:W-:Y:S01]  /*04c0*/  ISETP.NE.U32.AND P0, PT, R2, 0x1, PT ;  /* 0x000000010200780c */ /* 0x000fe20003f05070 */
[----:B------:R-:W-:-:S03]  /*04d0*/  DMUL R2, R8, R8 ;  /* 0x0000000808027228 */ /* 0x000fc60000000000 */
[----:B------:R-:W-:Y:S02]  /*04e0*/  FSEL R22, R22, -8.06006814911005101289e+34, !P0 ;  /* 0xf9785eba16167808 */ /* 0x000fe40004000000 */
[----:B------:R-:W-:-:S06]  /*04f0*/  FSEL R23, -R11, 0.11223486810922622681, !P0 ;  /* 0x3de5db650b177808 */ /* 0x000fcc0004000100 */
[----:B--2---:R-:W-:-:S08]  /*0500*/  DFMA R16, R2, R22, R16 ;  /* 0x000000160210722b */ /* 0x004fd00000000010 */
[----:B------:R-:W-:-:S08]  /*0510*/  DFMA R16, R2, R16, R18 ;  /* 0x000000100210722b */ /* 0x000fd00000000012 */
[----:B---3--:R-:W-:-:S08]  /*0520*/  DFMA R12, R2, R16, R12 ;  /* 0x00000010020c722b */ /* 0x008fd0000000000c */
[----:B------:R-:W-:-:S08]  /*0530*/  DFMA R12, R2, R12, R14 ;  /* 0x0000000c020c722b */ /* 0x000fd0000000000e */
[----:B----4-:R-:W-:-:S08]  /*0540*/  DFMA R4, R2, R12, R4 ;  /* 0x0000000c0204722b */ /* 0x010fd00000000004 */
[----:B------:R-:W-:Y:S01]  /*0550*/  DFMA R4, R2, R4, R6 ;  /* 0x000000040204722b */ /* 0x000fe20000000006 */
[----:B0-----:R-:W-:-:S04]  /*0560*/  LEA R6, P1, R10, UR6, 0x3 ;  /* 0x000000060a067c11 */ /* 0x001fc8000f8218ff */
[----:B------:R-:W-:-:S03]  /*0570*/  LEA.HI.X R7, R10, UR7, RZ, 0x3, P1 ;  /* 0x000000070a077c11 */ /* 0x000fc600088f1cff */
[----:B------:R-:W-:Y:S02]  /*0580*/  DFMA R8, R4, R8, R8 ;  /* 0x000000080408722b */ /* 0x000fe40000000008 */
[----:B------:R-:W-:-:S10]  /*0590*/  DFMA R2, R2, R4, 1 ;  /* 0x3ff000000202742b */ /* 0x000fd40000000004 */
[----:B------:R-:W-:Y:S02]  /*05a0*/  FSEL R4, R2, R8, !P0 ;  /* 0x0000000802047208 */ /* 0x000fe40004000000 */
[----:B------:R-:W-:Y:S02]  /*05b0*/  FSEL R5, R3, R9, !P0 ;  /* 0x0000000903057208 */ /* 0x000fe40004000000 */
[----:B------:R-:W-:-:S04]  /*05c0*/  LOP3.LUT P0, RZ, R0, 0x2, RZ, 0xc0, !PT ;  /* 0x0000000200ff7812 */ /* 0x000fc8000780c0ff */
[----:B------:R-:W-:-:S10]  /*05d0*/  DADD R2, RZ, -R4 ;  /* 0x00000000ff027229 */ /* 0x000fd40000000804 */
[----:B------:R-:W-:Y:S02]  /*05e0*/  FSEL R2, R4, R2, !P0 ;  /* 0x0000000204027208 */ /* 0x000fe40004000000 */
[----:B------:R-:W-:-:S05]  /*05f0*/  FSEL R3, R5, R3, !P0 ;  /* 0x0000000305037208 */ /* 0x000fca0004000000 */
[----:B------:R-:W-:Y:S01]  /*0600*/  STG.E.64 desc[UR4][R6.64], R2 ;  /* 0x0000000206007986 */ /* 0x000fe2000c101b04 */
[----:B------:R-:W-:Y:S05]  /*0610*/  EXIT ;  /* 0x000000000000794d */ /* 0x000fea0003800000 */
        .weak           $__internal_0_$__cuda_sm20_div_rn_f64_full
        .type           $__internal_0_$__cuda_sm20_div_rn_f64_full,@function
        .size           $__internal_0_$__cuda_sm20_div_rn_f64_full,($_Z8wypelnijiPd$__internal_trig_reduction_slowpathd - $__internal_0_$__cuda_sm20_div_rn_f64_full)
$__internal_0_$__cuda_sm20_div_rn_f64_full:
[----:B------:R-:W-:Y:S01]  /*0620*/  IMAD.MOV.U32 R3, RZ, RZ, 0x3ff40000 ;  /* 0x3ff40000ff037424 */ /* 0x000fe200078e00ff */
[C---:B------:R-:W-:Y:S01]  /*0630*/  FSETP.GEU.AND P1, PT, |R5|.reuse, 1.469367938527859385e-39, PT ;  /* 0x001000000500780b */ /* 0x040fe20003f2e200 */
[----:B------:R-:W-:Y:S01]  /*0640*/  IMAD.MOV.U32 R2, RZ, RZ, 0x0 ;  /* 0x00000000ff027424 */ /* 0x000fe200078e00ff */
[----:B------:R-:W-:Y:S01]  /*0650*/  LOP3.LUT R11, R5, 0x7ff00000, RZ, 0xc0, !PT ;  /* 0x7ff00000050b7812 */ /* 0x000fe200078ec0ff */
[----:B------:R-:W0:Y:S01]  /*0660*/  MUFU.RCP64H R7, R3 ;  /* 0x0000000300077308 */ /* 0x000e220000001800 */
[----:B------:R-:W-:Y:S01]  /*0670*/  IMAD.MOV.U32 R6, RZ, RZ, 0x1 ;  /* 0x00000001ff067424 */ /* 0x000fe200078e00ff */
[----:B------:R-:W-:Y:S01]  /*0680*/  BSSY.RECONVERGENT B1, `(.L_x_5) ;  /* 0x0000045000017945 */ /* 0x000fe20003800200 */
[----:B------:R-:W-:Y:S01]  /*0690*/  IMAD.MOV.U32 R13, RZ, RZ, 0x1ca00000 ;  /* 0x1ca00000ff0d7424 */ /* 0x000fe200078e00ff */
[----:B------:R-:W-:Y:S01]  /*06a0*/  ISETP.GE.U32.AND P0, PT, R11, 0x40200000, PT ;  /* 0x402000000b00780c */ /* 0x000fe20003f06070 */
[----:B------:R-:W-:Y:S02]  /*06b0*/  IMAD.MOV.U32 R18, RZ, RZ, R11 ;  /* 0x000000ffff127224 */ /* 0x000fe400078e000b */
[----:B------:R-:W-:Y:S01]  /*06c0*/  IMAD.MOV.U32 R19, RZ, RZ, 0x40200000 ;  /* 0x40200000ff137424 */ /* 0x000fe200078e00ff */
[----:B------:R-:W-:-:S03]  /*06d0*/  SEL R13, R13, 0x63400000, !P0 ;  /* 0x634000000d0d7807 */ /* 0x000fc60004000000 */
[----:B------:R-:W-:Y:S01]  /*06e0*/  VIADD R20, R19, 0xffffffff ;  /* 0xffffffff13147836 */ /* 0x000fe20000000000 */
[----:B0-----:R-:W-:-:S08]  /*06f0*/  DFMA R8, R6, -R2, 1 ;  /* 0x3ff000000608742b */ /* 0x001fd00000000802 */
[----:B------:R-:W-:-:S08]  /*0700*/  DFMA R8, R8, R8, R8 ;  /* 0x000000080808722b */ /* 0x000fd00000000008 */
[----:B------:R-:W-:Y:S01]  /*0710*/  DFMA R14, R6, R8, R6 ;  /* 0x00000008060e722b */ /* 0x000fe20000000006 */
[C-C-:B------:R-:W-:Y:S01]  /*0720*/  @!P1 LOP3.LUT R8, R13.reuse, 0x80000000, R5.reuse, 0xf8, !PT ;  /* 0x800000000d089812 */ /* 0x140fe200078ef805 */
[----:B------:R-:W-:Y:S01]  /*0730*/  IMAD.MOV.U32 R6, RZ, RZ, R4 ;  /* 0x000000ffff067224 */ /* 0x000fe200078e0004 */
[----:B------:R-:W-:Y:S02]  /*0740*/  LOP3.LUT R7, R13, 0x800fffff, R5, 0xf8, !PT ;  /* 0x800fffff0d077812 */ /* 0x000fe400078ef805 */
[----:B------:R-:W-:Y:S01]  /*0750*/  @!P1 LOP3.LUT R9, R8, 0x100000, RZ, 0xfc, !PT ;  /* 0x0010000008099812 */ /* 0x000fe200078efcff */
[----:B------:R-:W-:Y:S02]  /*0760*/  @!P1 IMAD.MOV.U32 R8, RZ, RZ, RZ ;  /* 0x000000ffff089224 */ /* 0x000fe400078e00ff */
[----:B------:R-:W-:-:S04]  /*0770*/  DFMA R16, R14, -R2, 1 ;  /* 0x3ff000000e10742b */ /* 0x000fc80000000802 */
[----:B------:R-:W-:-:S04]  /*0780*/  @!P1 DFMA R6, R6, 2, -R8 ;  /* 0x400000000606982b */ /* 0x000fc80000000808 */
[----:B------:R-:W-:-:S06]  /*0790*/  DFMA R16, R14, R16, R14 ;  /* 0x000000100e10722b */ /* 0x000fcc000000000e */
[----:B------:R-:W-:Y:S02]  /*07a0*/  @!P1 LOP3.LUT R18, R7, 0x7ff00000, RZ, 0xc0, !PT ;  /* 0x7ff0000007129812 */ /* 0x000fe400078ec0ff */
[----:B------:R-:W-:-:S03]  /*07b0*/  DMUL R8, R16, R6 ;  /* 0x0000000610087228 */ /* 0x000fc60000000000 */
[----:B------:R-:W-:-:S05]  /*07c0*/  VIADD R12, R18, 0xffffffff ;  /* 0xffffffff120c7836 */ /* 0x000fca0000000000 */
[----:B------:R-:W-:Y:S01]  /*07d0*/  DFMA R14, R8, -R2, R6 ;  /* 0x80000002080e722b */ /* 0x000fe20000000006 */
[----:B------:R-:W-:-:S04]  /*07e0*/  ISETP.GT.U32.AND P0, PT, R12, 0x7feffffe, PT ;  /* 0x7feffffe0c00780c */ /* 0x000fc80003f04070 */
[----:B------:R-:W-:-:S03]  /*07f0*/  ISETP.GT.U32.OR P0, PT, R20, 0x7feffffe, P0 ;  /* 0x7feffffe1400780c */ /* 0x000fc60000704470 */
[----:B------:R-:W-:-:S10]  /*0800*/  DFMA R8, R16, R14, R8 ;  /* 0x0000000e1008722b */ /* 0x000fd40000000008 */
[----:B------:R-:W-:Y:S05]  /*0810*/  @P0 BRA `(.L_x_6) ;  /* 0x0000000000680947 */ /* 0x000fea0003800000 */
[----:B------:R-:W-:-:S05]  /*0820*/  IMAD.MOV.U32 R4, RZ, RZ, 0x40200000 ;  /* 0x40200000ff047424 */ /* 0x000fca00078e00ff */
[----:B------:R-:W-:-:S04]  /*0830*/  VIADDMNMX R11, R11, -R4, 0xb9600000, !PT ;  /* 0xb96000000b0b7446 */ /* 0x000fc80007800904 */
[----:B------:R-:W-:-:S05]  /*0840*/  VIMNMX R4, PT, PT, R11, 0x46a00000, PT ;  /* 0x46a000000b047848 */ /* 0x000fca0003fe0100 */
[----:B------:R-:W-:Y:S02]  /*0850*/  IMAD.IADD R11, R4, 0x1, -R13 ;  /* 0x00000001040b7824 */ /* 0x000fe400078e0a0d */
[----:B------:R-:W-:Y:S02]  /*0860*/  IMAD.MOV.U32 R4, RZ, RZ, RZ ;  /* 0x000000ffff047224 */ /* 0x000fe400078e00ff */
[----:B------:R-:W-:-:S06]  /*0870*/  VIADD R5, R11, 0x7fe00000 ;  /* 0x7fe000000b057836 */ /* 0x000fcc0000000000 */
[----:B------:R-:W-:-:S10]  /*0880*/  DMUL R12, R8, R4 ;  /* 0x00000004080c7228 */ /* 0x000fd40000000000 */
[----:B------:R-:W-:-:S13]  /*0890*/  FSETP.GTU.AND P0, PT, |R13|, 1.469367938527859385e-39, PT ;  /* 0x001000000d00780b */ /* 0x000fda0003f0c200 */
[----:B------:R-:W-:Y:S05]  /*08a0*/  @P0 BRA `(.L_x_7) ;  /* 0x0000000000880947 */ /* 0x000fea0003800000 */
[----:B------:R-:W-:Y:S01]  /*08b0*/  DFMA R2, R8, -R2, R6 ;  /* 0x800000020802722b */ /* 0x000fe20000000006 */
[----:B------:R-:W-:-:S09]  /*08c0*/  IMAD.MOV.U32 R4, RZ, RZ, RZ ;  /* 0x000000ffff047224 */ /* 0x000fd200078e00ff */
[C---:B------:R-:W-:Y:S02]  /*08d0*/  FSETP.NEU.AND P0, PT, R3.reuse, RZ, PT ;  /* 0x000000ff0300720b */ /* 0x040fe40003f0d000 */
[----:B------:R-:W-:-:S04]  /*08e0*/  LOP3.LUT R2, R3, 0x40240000, RZ, 0x3c, !PT ;  /* 0x4024000003027812 */ /* 0x000fc800078e3cff */
[----:B------:R-:W-:-:S04]  /*08f0*/  LOP3.LUT R7, R2, 0x80000000, RZ, 0xc0, !PT ;  /* 0x8000000002077812 */ /* 0x000fc800078ec0ff */
[----:B------:R-:W-:-:S03]  /*0900*/  LOP3.LUT R5, R7, R5, RZ, 0xfc, !PT ;  /* 0x0000000507057212 */ /* 0x000fc600078efcff */
[----:B------:R-:W-:Y:S05]  /*0910*/  @!P0 BRA `(.L_x_7) ;  /* 0x00000000006c8947 */ /* 0x000fea0003800000 */
[----:B------:R-:W-:Y:S01]  /*0920*/  IMAD.MOV R3, RZ, RZ, -R11 ;  /* 0x000000ffff037224 */ /* 0x000fe200078e0a0b */
[----:B------:R-:W-:Y:S01]  /*0930*/  DMUL.RP R4, R8, R4 ;  /* 0x0000000408047228 */ /* 0x000fe20000008000 */
[----:B------:R-:W-:Y:S01]  /*0940*/  IMAD.MOV.U32 R2, RZ, RZ, RZ ;  /* 0x000000ffff027224 */ /* 0x000fe200078e00ff */
[----:B------:R-:W-:-:S05]  /*0950*/  IADD3 R11, PT, PT, -R11, -0x43300000, RZ ;  /* 0xbcd000000b0b7810 */ /* 0x000fca0007ffe1ff */
[----:B------:R-:W-:-:S03]  /*0960*/  DFMA R2, R12, -R2, R8 ;  /* 0x800000020c02722b */ /* 0x000fc60000000008 */
[----:B------:R-:W-:-:S07]  /*0970*/  LOP3.LUT R7, R5, R7, RZ, 0x3c, !PT ;  /* 0x0000000705077212 */ /* 0x000fce00078e3cff */
[----:B------:R-:W-:-:S04]  /*0980*/  FSETP.NEU.AND P0, PT, |R3|, R11, PT ;  /* 0x0000000b0300720b */ /* 0x000fc80003f0d200 */
[----:B------:R-:W-:Y:S02]  /*0990*/  FSEL R12, R4, R12, !P0 ;  /* 0x0000000c040c7208 */ /* 0x000fe40004000000 */
[----:B------:R-:W-:Y:S01]  /*09a0*/  FSEL R13, R7, R13, !P0 ;  /* 0x0000000d070d7208 */ /* 0x000fe20004000000 */
[----:B------:R-:W-:Y:S06]  /*09b0*/  BRA `(.L_x_7) ;  /* 0x0000000000447947 */ /* 0x000fec0003800000 */
.L_x_6:
[----:B------:R-:W-:-:S14]  /*09c0*/  DSETP.NAN.AND P0, PT, R4, R4, PT ;  /* 0x000000040400722a */ /* 0x000fdc0003f08000 */
[----:B------:R-:W-:Y:S05]  /*09d0*/  @P0 BRA `(.L_x_8) ;  /* 0x0000000000340947 */ /* 0x000fea0003800000 */
[----:B------:R-:W-:Y:S01]  /*09e0*/  ISETP.NE.AND P0, PT, R18, R19, PT ;  /* 0x000000131200720c */ /* 0x000fe20003f05270 */
[----:B------:R-:W-:Y:S02]  /*09f0*/  IMAD.MOV.U32 R12, RZ, RZ, 0x0 ;  /* 0x00000000ff0c7424 */ /* 0x000fe400078e00ff */
[----:B------:R-:W-:-:S10]  /*0a00*/  IMAD.MOV.U32 R13, RZ, RZ, -0x80000 ;  /* 0xfff80000ff0d7424 */ /* 0x000fd400078e00ff */
[----:B------:R-:W-:Y:S05]  /*0a10*/  @!P0 BRA `(.L_x_7) ;  /* 0x00000000002c8947 */ /* 0x000fea0003800000 */
[----:B------:R-:W-:Y:S02]  /*0a20*/  ISETP.NE.AND P0, PT, R18, 0x7ff00000, PT ;  /* 0x7ff000001200780c */ /* 0x000fe40003f05270 */
[----:B------:R-:W-:Y:S02]  /*0a30*/  LOP3.LUT R4, R5, 0x40240000, RZ, 0x3c, !PT ;  /* 0x4024000005047812 */ /* 0x000fe400078e3cff */
[----:B------:R-:W-:Y:S02]  /*0a40*/  ISETP.EQ.OR P0, PT, R19, RZ, !P0 ;  /* 0x000000ff1300720c */ /* 0x000fe40004702670 */
[----:B------:R-:W-:-:S11]  /*0a50*/  LOP3.LUT R13, R4, 0x80000000, RZ, 0xc0, !PT ;  /* 0x80000000040d7812 */ /* 0x000fd600078ec0ff */
[----:B------:R-:W-:Y:S01]  /*0a60*/  @P0 LOP3.LUT R2, R13, 0x7ff00000, RZ, 0xfc, !PT ;  /* 0x7ff000000d020812 */ /* 0x000fe200078efcff */
[----:B------:R-:W-:Y:S02]  /*0a70*/  @!P0 IMAD.MOV.U32 R12, RZ, RZ, RZ ;  /* 0x000000ffff0c8224 */ /* 0x000fe400078e00ff */
[----:B------:R-:W-:Y:S02]  /*0a80*/  @P0 IMAD.MOV.U32 R12, RZ, RZ, RZ ;  /* 0x000000ffff0c0224 */ /* 0x000fe400078e00ff */
[----:B------:R-:W-:Y:S01]  /*0a90*/  @P0 IMAD.MOV.U32 R13, RZ, RZ, R2 ;  /* 0x000000ffff0d0224 */ /* 0x000fe200078e0002 */
[----:B------:R-:W-:Y:S06]  /*0aa0*/  BRA `(.L_x_7) ;  /* 0x0000000000087947 */ /* 0x000fec0003800000 */
.L_x_8:
[----:B------:R-:W-:Y:S01]  /*0ab0*/  LOP3.LUT R13, R5, 0x80000, RZ, 0xfc, !PT ;  /* 0x00080000050d7812 */ /* 0x000fe200078efcff */
[----:B------:R-:W-:-:S07]  /*0ac0*/  IMAD.MOV.U32 R12, RZ, RZ, R4 ;  /* 0x000000ffff0c7224 */ /* 0x000fce00078e0004 */
.L_x_7:
[----:B------:R-:W-:Y:S05]  /*0ad0*/  BSYNC.RECONVERGENT B1 ;  /* 0x0000000000017941 */ /* 0x000fea0003800200 */
.L_x_5:
[----:B------:R-:W-:Y:S02]  /*0ae0*/  IMAD.MOV.U32 R2, RZ, RZ, R0 ;  /* 0x000000ffff027224 */ /* 0x000fe400078e0000 */
[----:B------:R-:W-:-:S04]  /*0af0*/  IMAD.MOV.U32 R3, RZ, RZ, 0x0 ;  /* 0x00000000ff037424 */ /* 0x000fc800078e00ff */
[----:B------:R-:W-:Y:S05]  /*0b00*/  RET.REL.NODEC R2 `(_Z8wypelnijiPd) ;  /* 0xfffffff4023c7950 */ /* 0x000fea0003c3ffff */
        .type           $_Z8wypelnijiPd$__internal_trig_reduction_slowpathd,@function
        .size           $_Z8wypelnijiPd$__internal_trig_reduction_slowpathd,(.L_x_21 - $_Z8wypelnijiPd$__internal_trig_reduction_slowpathd)
$_Z8wypelnijiPd$__internal_trig_reduction_slowpathd:
[----:B------:R-:W-:Y:S01]  /*0b10*/  SHF.R.U32.HI R0, RZ, 0x14, R14 ;  /* 0x00000014ff007819 */ /* 0x000fe2000001160e */
[----:B------:R-:W-:Y:S02]  /*0b20*/  IMAD.MOV.U32 R11, RZ, RZ, R2 ;  /* 0x000000ffff0b7224 */ /* 0x000fe400078e0002 */
[----:B------:R-:W-:Y:S01]  /*0b30*/  IMAD.MOV.U32 R4, RZ, RZ, RZ ;  /* 0x000000ffff047224 */ /* 0x000fe200078e00ff */
[----:B------:R-:W-:-:S04]  /*0b40*/  LOP3.LUT R3, R0, 0x7ff, RZ, 0xc0, !PT ;  /* 0x000007ff00037812 */ /* 0x000fc800078ec0ff */
[----:B------:R-:W-:-:S13]  /*0b50*/  ISETP.NE.AND P0, PT, R3, 0x7ff, PT ;  /* 0x000007ff0300780c */ /* 0x000fda0003f05270 */
[----:B------:R-:W-:Y:S05]  /*0b60*/  @!P0 BRA `(.L_x_9) ;  /* 0x0000000800488947 */ /* 0x000fea0003800000 */
[----:B------:R-:W-:Y:S01]  /*0b70*/  VIADD R2, R3, 0xfffffc00 ;  /* 0xfffffc0003027836 */ /* 0x000fe20000000000 */
[----:B------:R-:W-:Y:S01]  /*0b80*/  BSSY.RECONVERGENT B1, `(.L_x_10) ;  /* 0x000002f000017945 */ /* 0x000fe20003800200 */
[----:B------:R-:W-:-:S03]  /*0b90*/  CS2R R16, SRZ ;  /* 0x0000000000107805 */ /* 0x000fc6000001ff00 */
[----:B------:R-:W-:Y:S02]  /*0ba0*/  SHF.R.U32.HI R6, RZ, 0x6, R2 ;  /* 0x00000006ff067819 */ /* 0x000fe40000011602 */
[----:B------:R-:W-:Y:S02]  /*0bb0*/  ISETP.GE.U32.AND P0, PT, R2, 0x80, PT ;  /* 0x000000800200780c */ /* 0x000fe40003f06070 */
[C---:B------:R-:W-:Y:S02]  /*0bc0*/  IADD3 R7, PT, PT, -R6.reuse, 0x13, RZ ;  /* 0x0000001306077810 */ /* 0x040fe40007ffe1ff */
[----:B------:R-:W-:Y:S02]  /*0bd0*/  IADD3 R19, PT, PT, -R6, 0xf, RZ ;  /* 0x0000000f06137810 */ /* 0x000fe40007ffe1ff */
[----:B------:R-:W-:-:S04]  /*0be0*/  SEL R7, R7, 0x12, P0 ;  /* 0x0000001207077807 */ /* 0x000fc80000000000 */
[----:B------:R-:W-:-:S13]  /*0bf0*/  ISETP.GE.AND P0, PT, R19, R7, PT ;  /* 0x000000071300720c */ /* 0x000fda0003f06270 */
[----:B------:R-:W-:Y:S05]  /*0c00*/  @P0 BRA `(.L_x_11) ;  /* 0x0000000000980947 */ /* 0x000fea0003800000 */
[----:B------:R-:W0:Y:S01]  /*0c10*/  LDC.64 R8, c[0x0][0x358] ;  /* 0x0000d600ff087b82 */ /* 0x000e220000000a00 */
[C---:B------:R-:W-:Y:S01]  /*0c20*/  SHF.L.U64.HI R13, R11.reuse, 0xb, R14 ;  /* 0x0000000b0b0d7819 */ /* 0x040fe2000001020e */
[----:B------:R-:W-:Y:S01]  /*0c30*/  BSSY.RECONVERGENT B2, `(.L_x_12) ;  /* 0x0000022000027945 */ /* 0x000fe20003800200 */
[----:B------:R-:W-:Y:S01]  /*0c40*/  IMAD.SHL.U32 R11, R11, 0x800, RZ ;  /* 0x000008000b0b7824 */ /* 0x000fe200078e00ff */
[----:B------:R-:W-:Y:S01]  /*0c50*/  IADD3 R15, PT, PT, RZ, -R6, -R7 ;  /* 0x80000006ff0f7210 */ /* 0x000fe20007ffe807 */
[----:B------:R-:W-:Y:S01]  /*0c60*/  IMAD.MOV.U32 R18, RZ, RZ, RZ ;  /* 0x000000ffff127224 */ /* 0x000fe200078e00ff */
[----:B------:R-:W-:Y:S02]  /*0c70*/  CS2R R16, SRZ ;  /* 0x0000000000107805 */ /* 0x000fe4000001ff00 */
[----:B------:R-:W-:Y:S01]  /*0c80*/  LOP3.LUT R13, R13, 0x80000000, RZ, 0xfc, !PT ;  /* 0x800000000d0d7812 */ /* 0x000fe200078efcff */
[----:B------:R-:W1:Y:S06]  /*0c90*/  LDC.64 R2, c[0x4][RZ] ;  /* 0x01000000ff027b82 */ /* 0x000e6c0000000a00 */
.L_x_13:
[----:B0-----:R-:W-:Y:S01]  /*0ca0*/  R2UR UR6, R8 ;  /* 0x00000000080672ca */ /* 0x001fe200000e0000 */
[----:B-1----:R-:W-:Y:S01]  /*0cb0*/  IMAD.WIDE R4, R19, 0x8, R2 ;  /* 0x0000000813047825 */ /* 0x002fe200078e0202 */
[----:B------:R-:W-:-:S13]  /*0cc0*/  R2UR UR7, R9 ;  /* 0x00000000090772ca */ /* 0x000fda00000e0000 */
[----:B------:R-:W2:Y:S01]  /*0cd0*/  LDG.E.64.CONSTANT R4, desc[UR6][R4.64] ;  /* 0x0000000604047981 */ /* 0x000ea2000c1e9b00 */
[----:B------:R-:W-:Y:S02]  /*0ce0*/  VIADD R15, R15, 0x1 ;  /* 0x000000010f0f7836 */ /* 0x000fe40000000000 */
[----:B------:R-:W-:Y:S02]  /*0cf0*/  VIADD R19, R19, 0x1 ;  /* 0x0000000113137836 */ /* 0x000fe40000000000 */
[----:B--2---:R-:W-:-:S04]  /*0d00*/  IMAD.WIDE.U32 R16, P2, R4, R11, R16 ;  /* 0x0000000b04107225 */ /* 0x004fc80007840010 */
[----:B------:R-:W-:Y:S02]  /*0d10*/  IMAD R21, R4, R13, RZ ;  /* 0x0000000d04157224 */ /* 0x000fe400078e02ff */
[CC--:B------:R-:W-:Y:S02]  /*0d20*/  IMAD R20, R5.reuse, R11.reuse, RZ ;  /* 0x0000000b05147224 */ /* 0x0c0fe400078e02ff */
[----:B------:R-:W-:Y:S01]  /*0d30*/  IMAD.HI.U32 R23, R5, R11, RZ ;  /* 0x0000000b05177227 */ /* 0x000fe200078e00ff */
[----:B------:R-:W-:-:S03]  /*0d40*/  IADD3 R17, P0, PT, R21, R17, RZ ;  /* 0x0000001115117210 */ /* 0x000fc60007f1e0ff */
[----:B------:R-:W-:Y:S01]  /*0d50*/  IMAD R21, R18, 0x8, R1 ;  /* 0x0000000812157824 */ /* 0x000fe200078e0201 */
[----:B------:R-:W-:Y:S01]  /*0d60*/  IADD3 R17, P1, PT, R20, R17, RZ ;  /* 0x0000001114117210 */ /* 0x000fe20007f3e0ff */
[----:B------:R-:W-:-:S04]  /*0d70*/  IMAD.HI.U32 R20, R4, R13, RZ ;  /* 0x0000000d04147227 */ /* 0x000fc800078e00ff */
[----:B------:R-:W-:Y:S01]  /*0d80*/  IMAD.X R4, RZ, RZ, R20, P2 ;  /* 0x000000ffff047224 */ /* 0x000fe200010e0614 */
[----:B------:R0:W-:Y:S01]  /*0d90*/  STL.64 [R21], R16 ;  /* 0x0000001015007387 */ /* 0x0001e20000100a00 */
[----:B------:R-:W-:-:S03]  /*0da0*/  IMAD.HI.U32 R20, R5, R13, RZ ;  /* 0x0000000d05147227 */ /* 0x000fc600078e00ff */
[----:B------:R-:W-:Y:S01]  /*0db0*/  IADD3.X R4, P0, PT, R23, R4, RZ, P0, !PT ;  /* 0x0000000417047210 */ /* 0x000fe2000071e4ff */
[----:B------:R-:W-:Y:S02]  /*0dc0*/  IMAD R5, R5, R13, RZ ;  /* 0x0000000d05057224 */ /* 0x000fe400078e02ff */
[----:B------:R-:W-:-:S03]  /*0dd0*/  VIADD R18, R18, 0x1 ;  /* 0x0000000112127836 */ /* 0x000fc60000000000 */
[----:B------:R-:W-:Y:S01]  /*0de0*/  IADD3.X R5, P1, PT, R5, R4, RZ, P1, !PT ;  /* 0x0000000405057210 */ /* 0x000fe20000f3e4ff */
[----:B------:R-:W-:Y:S01]  /*0df0*/  IMAD.X R4, RZ, RZ, R20, P0 ;  /* 0x000000ffff047224 */ /* 0x000fe200000e0614 */
[----:B------:R-:W-:-:S03]  /*0e00*/  ISETP.NE.AND P0, PT, R15, -0xf, PT ;  /* 0xfffffff10f00780c */ /* 0x000fc60003f05270 */
[----:B------:R-:W-:Y:S02]  /*0e10*/  IMAD.X R4, RZ, RZ, R4, P1 ;  /* 0x000000ffff047224 */ /* 0x000fe400008e0604 */
[----:B0-----:R-:W-:Y:S02]  /*0e20*/  IMAD.MOV.U32 R16, RZ, RZ, R5 ;  /* 0x000000ffff107224 */ /* 0x001fe400078e0005 */
[----:B------:R-:W-:-:S06]  /*0e30*/  IMAD.MOV.U32 R17, RZ, RZ, R4 ;  /* 0x000000ffff117224 */ /* 0x000fcc00078e0004 */
[----:B------:R-:W-:Y:S05]  /*0e40*/  @P0 BRA `(.L_x_13) ;  /* 0xfffffffc00940947 */ /* 0x000fea000383ffff */
[----:B------:R-:W-:Y:S05]  /*0e50*/  BSYNC.RECONVERGENT B2 ;  /* 0x0000000000027941 */ /* 0x000fea0003800200 */
.L_x_12:
[----:B------:R-:W-:-:S07]  /*0e60*/  IMAD.MOV.U32 R19, RZ, RZ, R7 ;  /* 0x000000ffff137224 */ /* 0x000fce00078e0007 */
.L_x_11:
[----:B------:R-:W-:Y:S05]  /*0e70*/  BSYNC.RECONVERGENT B1 ;  /* 0x0000000000017941 */ /* 0x000fea0003800200 */
.L_x_10:
[----:B------:R-:W-:Y:S01]  /*0e80*/  LOP3.LUT P0, R21, R0, 0x3f, RZ, 0xc0, !PT ;  /* 0x0000003f00157812 */ /* 0x000fe2000780c0ff */
[----:B------:R-:W-:-:S04]  /*0e90*/  IMAD.IADD R0, R6, 0x1, R19 ;  /* 0x0000000106007824 */ /* 0x000fc800078e0213 */
[----:B------:R-:W-:-:S05]  /*0ea0*/  IMAD.U32 R19, R0, 0x8, R1 ;  /* 0x0000000800137824 */ /* 0x000fca00078e0001 */
[----:B------:R0:W-:Y:S04]  /*0eb0*/  STL.64 [R19+-0x78], R16 ;  /* 0xffff881013007387 */ /* 0x0001e80000100a00 */
[----:B------:R-:W2:Y:S04]  /*0ec0*/  @P0 LDL.64 R8, [R1+0x8] ;  /* 0x0000080001080983 */ /* 0x000ea80000100a00 */
[----:B------:R-:W3:Y:S04]  /*0ed0*/  LDL.64 R2, [R1+0x10] ;  /* 0x0000100001027983 */ /* 0x000ee80000100a00 */
[----:B------:R-:W4:Y:S01]  /*0ee0*/  LDL.64 R4, [R1+0x18] ;  /* 0x0000180001047983 */ /* 0x000f220000100a00 */
[----:B------:R-:W-:Y:S01]  /*0ef0*/  @P0 LOP3.LUT R0, R21, 0x3f, RZ, 0x3c, !PT ;  /* 0x0000003f15000812 */ /* 0x000fe200078e3cff */
[----:B------:R-:W-:Y:S01]  /*0f00*/  BSSY.RECONVERGENT B1, `(.L_x_14) ;  /* 0x0000034000017945 */ /* 0x000fe20003800200 */
[----:B--2---:R-:W-:-:S02]  /*0f10*/  @P0 SHF.R.U64 R7, R8, 0x1, R9 ;  /* 0x0000000108070819 */ /* 0x004fc40000001209 */
[----:B------:R-:W-:Y:S02]  /*0f20*/  @P0 SHF.R.U32.HI R9, RZ, 0x1, R9 ;  /* 0x00000001ff090819 */ /* 0x000fe40000011609 */
[CC--:B---3--:R-:W-:Y:S02]  /*0f30*/  @P0 SHF.L.U32 R11, R2.reuse, R21.reuse, RZ ;  /* 0x00000015020b0219 */ /* 0x0c8fe400000006ff */
[----:B------:R-:W-:Y:S02]  /*0f40*/  @P0 SHF.R.U64 R6, R7, R0, R9 ;  /* 0x0000000007060219 */ /* 0x000fe40000001209 */
[--C-:B------:R-:W-:Y:S02]  /*0f50*/  @P0 SHF.R.U32.HI R15, RZ, 0x1, R3.reuse ;  /* 0x00000001ff0f0819 */ /* 0x100fe40000011603 */
[C-C-:B------:R-:W-:Y:S02]  /*0f60*/  @P0 SHF.R.U64 R13, R2.reuse, 0x1, R3.reuse ;  /* 0x00000001020d0819 */ /* 0x140fe40000001203 */
[----:B------:R-:W-:-:S02]  /*0f70*/  @P0 SHF.L.U64.HI R8, R2, R21, R3 ;  /* 0x0000001502080219 */ /* 0x000fc40000010203 */
[----:B------:R-:W-:Y:S02]  /*0f80*/  @P0 SHF.R.U32.HI R7, RZ, R0, R9 ;  /* 0x00000000ff070219 */ /* 0x000fe40000011609 */
[----:B------:R-:W-:Y:S02]  /*0f90*/  @P0 LOP3.LUT R2, R11, R6, RZ, 0xfc, !PT ;  /* 0x000000060b020212 */ /* 0x000fe400078efcff */
[----:B----4-:R-:W-:Y:S02]  /*0fa0*/  @P0 SHF.L.U32 R9, R4, R21, RZ ;  /* 0x0000001504090219 */ /* 0x010fe400000006ff */
[----:B0-----:R-:W-:Y:S02]  /*0fb0*/  @P0 SHF.R.U64 R16, R13, R0, R15 ;  /* 0x000000000d100219 */ /* 0x001fe4000000120f */
[----:B------:R-:W-:Y:S01]  /*0fc0*/  @P0 LOP3.LUT R3, R8, R7, RZ, 0xfc, !PT ;  /* 0x0000000708030212 */ /* 0x000fe200078efcff */
[----:B------:R-:W-:Y:S01]  /*0fd0*/  IMAD.SHL.U32 R8, R2, 0x4, RZ ;  /* 0x0000000402087824 */ /* 0x000fe200078e00ff */
[----:B------:R-:W-:-:S02]  /*0fe0*/  @P0 SHF.L.U64.HI R7, R4, R21, R5 ;  /* 0x0000001504070219 */ /* 0x000fc40000010205 */
[----:B------:R-:W-:Y:S02]  /*0ff0*/  @P0 LOP3.LUT R4, R9, R16, RZ, 0xfc, !PT ;  /* 0x0000001009040212 */ /* 0x000fe400078efcff */
[----:B------:R-:W-:Y:S02]  /*1000*/  @P0 SHF.R.U32.HI R0, RZ, R0, R15 ;  /* 0x00000000ff000219 */ /* 0x000fe4000001160f */
[----:B------:R-:W-:Y:S02]  /*1010*/  SHF.L.U64.HI R9, R2, 0x2, R3 ;  /* 0x0000000202097819 */ /* 0x000fe40000010203 */
[----:B------:R-:W-:Y:S02]  /*1020*/  @P0 LOP3.LUT R5, R7, R0, RZ, 0xfc, !PT ;  /* 0x0000000007050212 */ /* 0x000fe400078efcff */
[----:B------:R-:W-:Y:S02]  /*1030*/  SHF.L.W.U32.HI R3, R3, 0x2, R4 ;  /* 0x0000000203037819 */ /* 0x000fe40000010e04 */
[----:B------:R-:W-:-:S02]  /*1040*/  IADD3 RZ, P0, PT, RZ, -R8, RZ ;  /* 0x80000008ffff7210 */ /* 0x000fc40007f1e0ff */
[----:B------:R-:W-:Y:S02]  /*1050*/  LOP3.LUT R0, RZ, R9, RZ, 0x33, !PT ;  /* 0x00000009ff007212 */ /* 0x000fe400078e33ff */
[----:B------:R-:W-:Y:S02]  /*1060*/  SHF.L.W.U32.HI R4, R4, 0x2, R5 ;  /* 0x0000000204047819 */ /* 0x000fe40000010e05 */
[----:B------:R-:W-:Y:S02]  /*1070*/  LOP3.LUT R2, RZ, R3, RZ, 0x33, !PT ;  /* 0x00000003ff027212 */ /* 0x000fe400078e33ff */
[----:B------:R-:W-:Y:S02]  /*1080*/  IADD3.X R6, P0, PT, RZ, R0, RZ, P0, !PT ;  /* 0x00000000ff067210 */ /* 0x000fe4000071e4ff */
[----:B------:R-:W-:Y:S02]  /*1090*/  LOP3.LUT R7, RZ, R4, RZ, 0x33, !PT ;  /* 0x00000004ff077212 */ /* 0x000fe400078e33ff */
[----:B------:R-:W-:-:S02]  /*10a0*/  IADD3.X R0, P1, PT, RZ, R2, RZ, P0, !PT ;  /* 0x00000002ff007210 */ /* 0x000fc4000073e4ff */
[----:B------:R-:W-:-:S03]  /*10b0*/  ISETP.GT.U32.AND P2, PT, R3, -0x1, PT ;  /* 0xffffffff0300780c */ /* 0x000fc60003f44070 */
[----:B------:R-:W-:Y:S01]  /*10c0*/  IMAD.X R7, RZ, RZ, R7, P1 ;  /* 0x000000ffff077224 */ /* 0x000fe200008e0607 */
[----:B------:R-:W-:-:S04]  /*10d0*/  ISETP.GT.AND.EX P0, PT, R4, -0x1, PT, P2 ;  /* 0xffffffff0400780c */ /* 0x000fc80003f04320 */
[----:B------:R-:W-:Y:S02]  /*10e0*/  SEL R2, R4, R7, P0 ;  /* 0x0000000704027207 */ /* 0x000fe40000000000 */
[----:B------:R-:W-:Y:S02]  /*10f0*/  SEL R13, R3, R0, P0 ;  /* 0x00000000030d7207 */ /* 0x000fe40000000000 */
[----:B------:R-:W-:Y:S02]  /*1100*/  ISETP.NE.U32.AND P1, PT, R2, RZ, PT ;  /* 0x000000ff0200720c */ /* 0x000fe40003f25070 */
[----:B------:R-:W-:Y:S02]  /*1110*/  SEL R9, R9, R6, P0 ;  /* 0x0000000609097207 */ /* 0x000fe40000000000 */
[----:B------:R-:W-:Y:S01]  /*1120*/  SEL R3, R13, R2, !P1 ;  /* 0x000000020d037207 */ /* 0x000fe20004800000 */
[----:B------:R-:W-:-:S05]  /*1130*/  @!P0 IMAD.MOV R8, RZ, RZ, -R8 ;  /* 0x000000ffff088224 */ /* 0x000fca00078e0a08 */
[----:B------:R-:W0:Y:S02]  /*1140*/  FLO.U32 R3, R3 ;  /* 0x0000000300037300 */ /* 0x000e2400000e0000 */
[C---:B0-----:R-:W-:Y:S02]  /*1150*/  IADD3 R7, PT, PT, -R3.reuse, 0x1f, RZ ;  /* 0x0000001f03077810 */ /* 0x041fe40007ffe1ff */
[----:B------:R-:W-:-:S03]  /*1160*/  IADD3 R0, PT, PT, -R3, 0x3f, RZ ;  /* 0x0000003f03007810 */ /* 0x000fc60007ffe1ff */
[----:B------:R-:W-:-:S05]  /*1170*/  @P1 IMAD.MOV R0, RZ, RZ, R7 ;  /* 0x000000ffff001224 */ /* 0x000fca00078e0207 */
[----:B------:R-:W-:-:S13]  /*1180*/  ISETP.NE.AND P1, PT, R0, RZ, PT ;  /* 0x000000ff0000720c */ /* 0x000fda0003f25270 */
[----:B------:R-:W-:Y:S05]  /*1190*/  @!P1 BRA `(.L_x_15) ;  /* 0x0000000000289947 */ /* 0x000fea0003800000 */
[--C-:B------:R-:W-:Y:S02]  /*11a0*/  SHF.R.U64 R7, R8, 0x1, R9.reuse ;  /* 0x0000000108077819 */ /* 0x100fe40000001209 */
[C---:B------:R-:W-:Y:S02]  /*11b0*/  LOP3.LUT R3, R0.reuse, 0x3f, RZ, 0xc0, !PT ;  /* 0x0000003f00037812 */ /* 0x040fe400078ec0ff */
[----:B------:R-:W-:Y:S02]  /*11c0*/  SHF.R.U32.HI R9, RZ, 0x1, R9 ;  /* 0x00000001ff097819 */ /* 0x000fe40000011609 */
[----:B------:R-:W-:Y:S02]  /*11d0*/  LOP3.LUT R6, R0, 0x3f, RZ, 0xc, !PT ;  /* 0x0000003f00067812 */ /* 0x000fe400078e0cff */
[CC--:B------:R-:W-:Y:S02]  /*11e0*/  SHF.L.U64.HI R11, R13.reuse, R3.reuse, R2 ;  /* 0x000000030d0b7219 */ /* 0x0c0fe40000010202 */
[----:B------:R-:W-:-:S02]  /*11f0*/  SHF.L.U32 R3, R13, R3, RZ ;  /* 0x000000030d037219 */ /* 0x000fc400000006ff */
[-CC-:B------:R-:W-:Y:S02]  /*1200*/  SHF.R.U64 R2, R7, R6.reuse, R9.reuse ;  /* 0x0000000607027219 */ /* 0x180fe40000001209 */
[----:B------:R-:W-:Y:S02]  /*1210*/  SHF.R.U32.HI R6, RZ, R6, R9 ;  /* 0x00000006ff067219 */ /* 0x000fe40000011609 */
[----:B------:R-:W-:Y:S02]  /*1220*/  LOP3.LUT R13, R3, R2, RZ, 0xfc, !PT ;  /* 0x00000002030d7212 */ /* 0x000fe400078efcff */
[----:B------:R-:W-:-:S07]  /*1230*/  LOP3.LUT R2, R11, R6, RZ, 0xfc, !PT ;  /* 0x000000060b027212 */ /* 0x000fce00078efcff */
.L_x_15:
[----:B------:R-:W-:Y:S05]  /*1240*/  BSYNC.RECONVERGENT B1 ;  /* 0x0000000000017941 */ /* 0x000fea0003800200 */
.L_x_14:
[----:B------:R-:W-:Y:S01]  /*1250*/  IMAD.WIDE.U32 R8, R13, 0x2168c235, RZ ;  /* 0x2168c2350d087825 */ /* 0x000fe200078e00ff */
[----:B------:R-:W-:-:S03]  /*1260*/  SHF.R.U32.HI R5, RZ, 0x1e, R5 ;  /* 0x0000001eff057819 */ /* 0x000fc60000011605 */
[----:B------:R-:W-:Y:S01]  /*1270*/  IMAD.MOV.U32 R6, RZ, RZ, R9 ;  /* 0x000000ffff067224 */ /* 0x000fe200078e0009 */
[----:B------:R-:W-:Y:S01]  /*1280*/  IADD3 RZ, P1, PT, R8, R8, RZ ;  /* 0x0000000808ff7210 */ /* 0x000fe20007f3e0ff */
[----:B------:R-:W-:Y:S01]  /*1290*/  IMAD.MOV.U32 R7, RZ, RZ, RZ ;  /* 0x000000ffff077224 */ /* 0x000fe200078e00ff */
[----:B------:R-:W-:Y:S01]  /*12a0*/  LEA.HI R4, R4, R5, RZ, 0x1 ;  /* 0x0000000504047211 */ /* 0x000fe200078f08ff */
[----:B------:R-:W-:-:S04]  /*12b0*/  IMAD.HI.U32 R3, R2, -0x36f0255e, RZ ;  /* 0xc90fdaa202037827 */ /* 0x000fc800078e00ff */
[----:B------:R-:W-:-:S04]  /*12c0*/  IMAD.WIDE.U32 R6, R13, -0x36f0255e, R6 ;  /* 0xc90fdaa20d067825 */ /* 0x000fc800078e0006 */
[C---:B------:R-:W-:Y:S02]  /*12d0*/  IMAD R9, R2.reuse, -0x36f0255e, RZ ;  /* 0xc90fdaa202097824 */ /* 0x040fe400078e02ff */
[----:B------:R-:W-:-:S04]  /*12e0*/  IMAD.WIDE.U32 R6, P2, R2, 0x2168c235, R6 ;  /* 0x2168c23502067825 */ /* 0x000fc80007840006 */
[----:B------:R-:W-:Y:S01]  /*12f0*/  IMAD.X R2, RZ, RZ, R3, P2 ;  /* 0x000000ffff027224 */ /* 0x000fe200010e0603 */
[----:B------:R-:W-:Y:S02]  /*1300*/  IADD3 R3, P2, PT, R9, R7, RZ ;  /* 0x0000000709037210 */ /* 0x000fe40007f5e0ff */
[----:B------:R-:W-:Y:S02]  /*1310*/  IADD3.X RZ, P1, PT, R6, R6, RZ, P1, !PT ;  /* 0x0000000606ff7210 */ /* 0x000fe40000f3e4ff */
[C---:B------:R-:W-:Y:S01]  /*1320*/  ISETP.GT.U32.AND P3, PT, R3.reuse, RZ, PT ;  /* 0x000000ff0300720c */ /* 0x040fe20003f64070 */
[----:B------:R-:W-:Y:S01]  /*1330*/  IMAD.X R2, RZ, RZ, R2, P2 ;  /* 0x000000ffff027224 */ /* 0x000fe200010e0602 */
[----:B------:R-:W-:-:S04]  /*1340*/  IADD3.X R6, P2, PT, R3, R3, RZ, P1, !PT ;  /* 0x0000000303067210 */ /* 0x000fc80000f5e4ff */
[C---:B------:R-:W-:Y:S01]  /*1350*/  ISETP.GT.AND.EX P1, PT, R2.reuse, RZ, PT, P3 ;  /* 0x000000ff0200720c */ /* 0x040fe20003f24330 */
[----:B------:R-:W-:-:S03]  /*1360*/  IMAD.X R7, R2, 0x1, R2, P2 ;  /* 0x0000000102077824 */ /* 0x000fc600010e0602 */
[----:B------:R-:W-:Y:S02]  /*1370*/  SEL R6, R6, R3, P1 ;  /* 0x0000000306067207 */ /* 0x000fe40000800000 */
[----:B------:R-:W-:Y:S02]  /*1380*/  SEL R7, R7, R2, P1 ;  /* 0x0000000207077207 */ /* 0x000fe40000800000 */
[----:B------:R-:W-:Y:S02]  /*1390*/  IADD3 R2, P2, PT, R6, 0x1, RZ ;  /* 0x0000000106027810 */ /* 0x000fe40007f5e0ff */
[----:B------:R-:W-:Y:S02]  /*13a0*/  SEL R3, RZ, 0xffffffff, !P1 ;  /* 0xffffffffff037807 */ /* 0x000fe40004800000 */
[----:B------:R-:W-:Y:S01]  /*13b0*/  LOP3.LUT P1, R14, R14, 0x80000000, RZ, 0xc0, !PT ;  /* 0x800000000e0e7812 */ /* 0x000fe2000782c0ff */
[----:B------:R-:W-:Y:S02]  /*13c0*/  IMAD.X R7, RZ, RZ, R7, P2 ;  /* 0x000000ffff077224 */ /* 0x000fe400010e0607 */
[----:B------:R-:W-:Y:S01]  /*13d0*/  IMAD.IADD R3, R3, 0x1, -R0 ;  /* 0x0000000103037824 */ /* 0x000fe200078e0a00 */
[----:B------:R-:W-:-:S02]  /*13e0*/  @!P0 LOP3.LUT R14, R14, 0x80000000, RZ, 0x3c, !PT ;  /* 0x800000000e0e8812 */ /* 0x000fc400078e3cff */
[----:B------:R-:W-:Y:S01]  /*13f0*/  SHF.R.U64 R2, R2, 0xa, R7 ;  /* 0x0000000a02027819 */ /* 0x000fe20000001207 */
[----:B------:R-:W-:-:S03]  /*1400*/  IMAD.SHL.U32 R3, R3, 0x100000, RZ ;  /* 0x0010000003037824 */ /* 0x000fc600078e00ff */
[----:B------:R-:W-:-:S03]  /*1410*/  IADD3 R2, P2, PT, R2, 0x1, RZ ;  /* 0x0000000102027810 */ /* 0x000fc60007f5e0ff */
[----:B------:R-:W-:Y:S01]  /*1420*/  @P1 IMAD.MOV R4, RZ, RZ, -R4 ;  /* 0x000000ffff041224 */ /* 0x000fe200078e0a04 */
[----:B------:R-:W-:-:S04]  /*1430*/  LEA.HI.X R7, R7, RZ, RZ, 0x16, P2 ;  /* 0x000000ff07077211 */ /* 0x000fc800010fb4ff */
[--C-:B------:R-:W-:Y:S02]  /*1440*/  SHF.R.U64 R0, R2, 0x1, R7.reuse ;  /* 0x0000000102007819 */ /* 0x100fe40000001207 */
[----:B------:R-:W-:Y:S02]  /*1450*/  SHF.R.U32.HI R2, RZ, 0x1, R7 ;  /* 0x00000001ff027819 */ /* 0x000fe40000011607 */
[----:B------:R-:W-:-:S04]  /*1460*/  IADD3 R11, P2, P3, RZ, RZ, R0 ;  /* 0x000000ffff0b7210 */ /* 0x000fc80007b5e000 */
[----:B------:R-:W-:-:S04]  /*1470*/  IADD3.X R3, PT, PT, R3, 0x3fe00000, R2, P2, P3 ;  /* 0x3fe0000003037810 */ /* 0x000fc800017e6402 */
[----:B------:R-:W-:-:S07]  /*1480*/  LOP3.LUT R14, R3, R14, RZ, 0xfc, !PT ;  /* 0x0000000e030e7212 */ /* 0x000fce00078efcff */
.L_x_9:
[----:B------:R-:W-:Y:S02]  /*1490*/  IMAD.MOV.U32 R13, RZ, RZ, 0x0 ;  /* 0x00000000ff0d7424 */ /* 0x000fe400078e00ff */
[----:B------:R-:W-:Y:S02]  /*14a0*/  IMAD.MOV.U32 R0, RZ, RZ, R4 ;  /* 0x000000ffff007224 */ /* 0x000fe400078e0004 */
[----:B------:R-:W-:Y:S02]  /*14b0*/  IMAD.MOV.U32 R8, RZ, RZ, R11 ;  /* 0x000000ffff087224 */ /* 0x000fe400078e000b */
[----:B------:R-:W-:Y:S01]  /*14c0*/  IMAD.MOV.U32 R9, RZ, RZ, R14 ;  /* 0x000000ffff097224 */ /* 0x000fe200078e000e */
[----:B------:R-:W-:Y:S06]  /*14d0*/  RET.REL.NODEC R12 `(_Z8wypelnijiPd) ;  /* 0xffffffe80cc87950 */ /* 0x000fec0003c3ffff */
.L_x_16:
        /* <DEDUP_REMOVED lines=10> */
.L_x_21:


//--------------------- .text._Z9redukcja2iPdS_   --------------------------
	.section	.text._Z9redukcja2iPdS_,"ax",@progbits
	.align	128
        .global         _Z9redukcja2iPdS_
        .type           _Z9redukcja2iPdS_,@function
        .size           _Z9redukcja2iPdS_,(.L_x_24 - _Z9redukcja2iPdS_)
        .other          _Z9redukcja2iPdS_,@"STO_CUDA_ENTRY STV_DEFAULT"
_Z9redukcja2iPdS_:
.text._Z9redukcja2iPdS_:
[----:B------:R-:W-:Y:S01]  /*0000*/  LDC R1, c[0x0][0x37c] ;  /* 0x0000df00ff017b82 */ /* 0x000fe20000000800 */
[----:B------:R-:W0:Y:S01]  /*0010*/  S2R R6, SR_TID.X ;  /* 0x0000000000067919 */ /* 0x000e220000002100 */
[----:B------:R-:W0:Y:S01]  /*0020*/  LDCU UR6, c[0x0][0x360] ;  /* 0x00006c00ff0677ac */ /* 0x000e220008000800 */
[----:B------:R-:W-:Y:S01]  /*0030*/  CS2R R4, SRZ ;  /* 0x0000000000047805 */ /* 0x000fe2000001ff00 */
[----:B------:R-:W0:Y:S01]  /*0040*/  S2R R9, SR_CTAID.X ;  /* 0x0000000000097919 */ /* 0x000e220000002500 */
[----:B------:R-:W1:Y:S01]  /*0050*/  LDCU UR5, c[0x0][0x380] ;  /* 0x00007000ff0577ac */ /* 0x000e620008000800 */
[----:B------:R-:W2:Y:S01]  /*0060*/  LDCU.64 UR8, c[0x0][0x358] ;  /* 0x00006b00ff0877ac */ /* 0x000ea20008000a00 */
[----:B-1----:R-:W-:Y:S01]  /*0070*/  USHF.R.S32.HI UR4, URZ, 0x1f, UR5 ;  /* 0x0000001fff047899 */ /* 0x002fe20008011405 */
[----:B0-----:R-:W-:-:S05]  /*0080*/  IMAD R0, R9, UR6, R6 ;  /* 0x0000000609007c24 */ /* 0x001fca000f8e0206 */
[----:B------:R-:W-:-:S04]  /*0090*/  ISETP.GE.U32.AND P0, PT, R0, UR5, PT ;  /* 0x0000000500007c0c */ /* 0x000fc8000bf06070 */
[----:B------:R-:W-:-:S13]  /*00a0*/  ISETP.GE.U32.AND.EX P0, PT, RZ, UR4, PT, P0 ;  /* 0x00000004ff007c0c */ /* 0x000fda000bf06100 */
[----:B------:R-:W0:Y:S02]  /*00b0*/  @!P0 LDC.64 R2, c[0x0][0x388] ;  /* 0x0000e200ff028b82 */ /* 0x000e240000000a00 */
[----:B0-----:R-:W-:-:S04]  /*00c0*/  @!P0 LEA R2, P1, R0, R2, 0x3 ;  /* 0x0000000200028211 */ /* 0x001fc800078218ff */
[----:B------:R-:W-:-:S05]  /*00d0*/  @!P0 LEA.HI.X R3, R0, R3, RZ, 0x3, P1 ;  /* 0x0000000300038211 */ /* 0x000fca00008f1cff */
[----:B--2---:R-:W2:Y:S01]  /*00e0*/  @!P0 LDG.E.64 R4, desc[UR8][R2.64] ;  /* 0x0000000802048981 */ /* 0x004ea2000c1e1b00 */
[----:B------:R-:W0:Y:S01]  /*00f0*/  S2UR UR5, SR_CgaCtaId ;  /* 0x00000000000579c3 */ /* 0x000e220000008800 */
[----:B------:R-:W-:Y:S01]  /*0100*/  UMOV UR4, 0x400 ;  /* 0x0000040000047882 */ /* 0x000fe20000000000 */
[----:B------:R-:W-:Y:S01]  /*0110*/  UISETP.GE.U32.AND UP0, UPT, UR6, 0x2, UPT ;  /* 0x000000020600788c */ /* 0x000fe2000bf06070 */
[----:B------:R-:W-:Y:S01]  /*0120*/  ISETP.NE.AND P1, PT, R6, RZ, PT ;  /* 0x000000ff0600720c */ /* 0x000fe20003f25270 */
[----:B0-----:R-:W-:-:S06]  /*0130*/  ULEA UR4, UR5, UR4, 0x18 ;  /* 0x0000000405047291 */ /* 0x001fcc000f8ec0ff */
[----:B------:R-:W-:-:S05]  /*0140*/  LEA R7, R6, UR4, 0x3 ;  /* 0x0000000406077c11 */ /* 0x000fca000f8e18ff */
[----:B--2---:R0:W-:Y:S01]  /*0150*/  STS.64 [R7], R4 ;  /* 0x0000000407007388 */ /* 0x0041e20000000a00 */
[----:B------:R-:W-:Y:S06]  /*0160*/  BAR.SYNC.DEFER_BLOCKING 0x0 ;  /* 0x0000000000007b1d */ /* 0x000fec0000010000 */
[----:B------:R-:W-:Y:S05]  /*0170*/  BRA.U !UP0, `(.L_x_17) ;  /* 0x0000000108487547 */ /* 0x000fea000b800000 */
[----:B------:R-:W-:Y:S01]  /*0180*/  USHF.R.U32.HI UR4, URZ, 0x1, UR6 ;  /* 0x00000001ff047899 */ /* 0x000fe20008011606 */
[----:B------:R-:W-:-:S05]  /*0190*/  IMAD.MOV.U32 R11, RZ, RZ, RZ ;  /* 0x000000ffff0b7224 */ /* 0x000fca00078e00ff */
[----:B------:R-:W-:-:S07]  /*01a0*/  IMAD.U32 R8, RZ, RZ, UR4 ;  /* 0x00000004ff087e24 */ /* 0x000fce000f8e00ff */
.L_x_18:
[----:B------:R-:W-:-:S04]  /*01b0*/  ISETP.GT.U32.AND P0, PT, R8, R6, PT ;  /* 0x000000060800720c */ /* 0x000fc80003f04070 */
[----:B------:R-:W-:-:S13]  /*01c0*/  ISETP.GT.U32.AND.EX P0, PT, R11, RZ, PT, P0 ;  /* 0x000000ff0b00720c */ /* 0x000fda0003f04100 */
[C---:B------:R-:W-:Y:S01]  /*01d0*/  @P0 IMAD R0, R8.reuse, 0x8, R7 ;  /* 0x0000000808000824 */ /* 0x040fe200078e0207 */
[----:B0-----:R-:W-:Y:S04]  /*01e0*/  @P0 LDS.64 R4, [R7] ;  /* 0x0000000007040984 */ /* 0x001fe80000000a00 */
[----:B------:R-:W0:Y:S02]  /*01f0*/  @P0 LDS.64 R2, [R0] ;  /* 0x0000000000020984 */ /* 0x000e240000000a00 */
[----:B0-----:R-:W-:Y:S01]  /*0200*/  @P0 DADD R2, R2, R4 ;  /* 0x0000000002020229 */ /* 0x001fe20000000004 */
[--C-:B------:R-:W-:Y:S02]  /*0210*/  SHF.R.U32.HI R5, RZ, 0x1, R11.reuse ;  /* 0x00000001ff057819 */ /* 0x100fe4000001160b */
[----:B------:R-:W-:-:S04]  /*0220*/  SHF.R.U64 R4, R8, 0x1, R11 ;  /* 0x0000000108047819 */ /* 0x000fc8000000120b */
[----:B------:R1:W-:Y:S01]  /*0230*/  @P0 STS.64 [R7], R2 ;  /* 0x0000000207000388 */ /* 0x0003e20000000a00 */
[----:B------:R-:W-:Y:S01]  /*0240*/  BAR.SYNC.DEFER_BLOCKING 0x0 ;  /* 0x0000000000007b1d */ /* 0x000fe20000010000 */
[----:B------:R-:W-:Y:S01]  /*0250*/  ISETP.GT.U32.AND P0, PT, R8, 0x1, PT ;  /* 0x000000010800780c */ /* 0x000fe20003f04070 */
[----:B------:R-:W-:-:S03]  /*0260*/  IMAD.MOV.U32 R8, RZ, RZ, R4 ;  /* 0x000000ffff087224 */ /* 0x000fc600078e0004 */
[----:B------:R-:W-:Y:S01]  /*0270*/  ISETP.GT.U32.AND.EX P0, PT, R11, RZ, PT, P0 ;  /* 0x000000ff0b00720c */ /* 0x000fe20003f04100 */
[----:B------:R-:W-:-:S12]  /*0280*/  IMAD.MOV.U32 R11, RZ, RZ, R5 ;  /* 0x000000ffff0b7224 */ /* 0x000fd800078e0005 */
[----:B-1----:R-:W-:Y:S05]  /*0290*/  @P0 BRA `(.L_x_18) ;  /* 0xfffffffc00c40947 */ /* 0x002fea000383ffff */
.L_x_17:
[----:B------:R-:W-:Y:S05]  /*02a0*/  @P1 EXIT ;  /* 0x000000000000194d */ /* 0x000fea0003800000 */
[----:B------:R-:W1:Y:S01]  /*02b0*/  S2UR UR5, SR_CgaCtaId ;  /* 0x00000000000579c3 */ /* 0x000e620000008800 */
[----:B------:R-:W-:-:S07]  /*02c0*/  UMOV UR4, 0x400 ;  /* 0x0000040000047882 */ /* 0x000fce0000000000 */
[----:B0-----:R-:W0:Y:S01]  /*02d0*/  LDC.64 R4, c[0x0][0x390] ;  /* 0x0000e400ff047b82 */ /* 0x001e220000000a00 */
[----:B-1----:R-:W-:Y:S01]  /*02e0*/  ULEA UR4, UR5, UR4, 0x18 ;  /* 0x0000000405047291 */ /* 0x002fe2000f8ec0ff */
[----:B0-----:R-:W-:-:S08]  /*02f0*/  IMAD.WIDE.U32 R4, R9, 0x8, R4 ;  /* 0x0000000809047825 */ /* 0x001fd000078e0004 */
[----:B------:R-:W0:Y:S04]  /*0300*/  LDS.64 R2, [UR4] ;  /* 0x00000004ff027984 */ /* 0x000e280008000a00 */
[----:B0-----:R-:W-:Y:S01]  /*0310*/  STG.E.64 desc[UR8][R4.64], R2 ;  /* 0x0000000204007986 */ /* 0x001fe2000c101b08 */
[----:B------:R-:W-:Y:S05]  /*0320*/  EXIT ;  /* 0x000000000000794d */ /* 0x000fea0003800000 */
.L_x_19:
        /* <DEDUP_REMOVED lines=13> */
.L_x_24:


//--------------------- .nv.global.init           --------------------------
	.section	.nv.global.init,"aw",@progbits
	.align	16
.nv.global.init:
	.type		__cudart_sin_cos_coeffs,@object
	.size		__cudart_sin_cos_coeffs,(__cudart_i2opi_d - __cudart_sin_cos_coeffs)
__cudart_sin_cos_coeffs:
        /*0000*/ 	.byte	0x46, 0xd2, 0xb0, 0x2c, 0xf1, 0xe5, 0x5a, 0xbe, 0x92, 0xe3, 0xac, 0x69, 0xe3, 0x1d, 0xc7, 0x3e
        /*0010*/ 	.byte	0xa1, 0x62, 0xdb, 0x19, 0xa0, 0x01, 0x2a, 0xbf, 0x18, 0x08, 0x11, 0x11, 0x11, 0x11, 0x81, 0x3f
        /*0020*/ 	.byte	0x54, 0x55, 0x55, 0x55, 0x55, 0x55, 0xc5, 0xbf, 0x00, 0x00, 0x00, 0x00, 0x00, 0x00, 0x00, 0x00
        /*0030*/ 	.byte	0x00, 0x00, 0x00, 0x00, 0x00, 0x00, 0x00, 0x00, 0x64, 0x81, 0xfd, 0x20, 0x83, 0xff, 0xa8, 0xbd
        /*0040*/ 	.byte	0x28, 0x85, 0xef, 0xc1, 0xa7, 0xee, 0x21, 0x3e, 0xd9, 0xe6, 0x06, 0x8e, 0x4f, 0x7e, 0x92, 0xbe
        /*0050*/ 	.byte	0xe9, 0xbc, 0xdd, 0x19, 0xa0, 0x01, 0xfa, 0x3e, 0x47, 0x5d, 0xc1, 0x16, 0x6c, 0xc1, 0x56, 0xbf
        /*0060*/ 	.byte	0x51, 0x55, 0x55, 0x55, 0x55, 0x55, 0xa5, 0x3f, 0x00, 0x00, 0x00, 0x00, 0x00, 0x00, 0xe0, 0xbf
        /*0070*/ 	.byte	0x00, 0x00, 0x00, 0x00, 0x00, 0x00, 0xf0, 0x3f, 0x00, 0x00, 0x00, 0x00, 0x00, 0x00, 0x00, 0x00
	.type		__cudart_i2opi_d,@object
	.size		__cudart_i2opi_d,(.L_0 - __cudart_i2opi_d)
__cudart_i2opi_d:
        /* <DEDUP_REMOVED lines=9> */
.L_0:


//--------------------- .nv.shared._Z8redukcjaILi512EEviPdS0_ --------------------------
	.section	.nv.shared._Z8redukcjaILi512EEviPdS0_,"aw",@nobits
	.sectionflags	@""
	.align	8
.nv.shared._Z8redukcjaILi512EEviPdS0_:
	.zero		5120


//--------------------- .nv.shared.reserved.0     --------------------------
	.section	.nv.shared.reserved.0,"aw",@nobits
	.weak		__nv_reservedSMEM_offset_0_alias
	.size		__nv_reservedSMEM_offset_0_alias, 0, 64
	.other		__nv_reservedSMEM_offset_0_alias,@"STO_CUDA_RESERVED_SHARED STV_DEFAULT"
__nv_reservedSMEM_offset_0_alias:
	.zero		0
	.zero		64


//--------------------- .nv.shared._Z9redukcja2iPdS_ --------------------------
	.section	.nv.shared._Z9redukcja2iPdS_,"aw",@nobits
	.sectionflags	@""
	.align	8
.nv.shared._Z9redukcja2iPdS_:
	.zero		5120


//--------------------- .nv.constant0._Z8redukcjaILi512EEviPdS0_ --------------------------
	.section	.nv.constant0._Z8redukcjaILi512EEviPdS0_,"a",@progbits
	.sectionflags	@""
	.align	4
.nv.constant0._Z8redukcjaILi512EEviPdS0_:
	.zero		920


//--------------------- .nv.constant0._Z8wypelnijiPd --------------------------
	.section	.nv.constant0._Z8wypelnijiPd,"a",@progbits
	.sectionflags	@""
	.align	4
.nv.constant0._Z8wypelnijiPd:
	.zero		912


//--------------------- .nv.constant0._Z9redukcja2iPdS_ --------------------------
	.section	.nv.constant0._Z9redukcja2iPdS_,"a",@progbits
	.sectionflags	@""
	.align	4
.nv.constant0._Z9redukcja2iPdS_:
	.zero		920


//--------------------- SYMBOLS --------------------------

	.type		.nv.reservedSmem.offset0,@object
	.size		.nv.reservedSmem.offset0,0x4
	.type		.nv.reservedSmem.cap,@object
	.size		.nv.reservedSmem.cap,0x4
